	.target	sm_90a

	.elftype	@"ET_EXEC"


//--------------------- .note.nv.tkinfo           --------------------------
	.section	.note.nv.tkinfo,"",@"SHT_NOTE"
	.sectionflags	@"SHF_NOTE_NV_TKINFO"
	.tkinfo
        /*0018*/ 	.word	0x00000002
        /*0030*/ 	.string	""
        /*0030*/ 	.string	"ptxas"
        /*0030*/ 	.string	"Cuda compilation tools, release 13.0, V13.0.88"
        /*0030*/ 	.string	"Build cuda_13.0.r13.0/compiler.36424714_0"
        /*0030*/ 	.string	"-arch sm_90a -m 64 "



//--------------------- .note.nv.cuinfo           --------------------------
	.section	.note.nv.cuinfo,"",@"SHT_NOTE"
	.sectionflags	@"SHF_NOTE_NV_CUINFO"
        /*0018*/ 	.short	0x0002
        /*001a*/ 	.short	0x005a
        /*001c*/ 	.short	0x0082
	.zero		2


//--------------------- .nv.info                  --------------------------
	.section	.nv.info,"",@"SHT_CUDA_INFO"
	.align	4


	//----- nvinfo : EIATTR_REGCOUNT
	.align		4
        /*0000*/ 	.byte	0x04, 0x2f
        /*0002*/ 	.short	(.L_12 - .L_11)
	.align		4
.L_11:
        /*0004*/ 	.word	index@(_ZN7cutlass13device_kernelINS_4gemm6kernel13GemmUniversalIN4cute5tupleIJiiiiEEENS1_10collective13CollectiveMmaINS1_37MainloopSm90TmaGmmaWarpSpecializedFP8ILi7ENS5_IJNS4_1CILi1EEESB_SB_EEENS1_35KernelTmaWarpSpecializedCooperativeEEENS5_IJNSA_ILi128EEESF_SF_EEENS_12float_e4m3_tENS5_IJlSB_lEEESH_SI_NS4_8TiledMMAINS4_8MMA_AtomIJNS4_4SM904GMMA31MMA_64x128x32_F32E4M3E4M3_SS_TNILNSM_7ScaleInE1ELSO_1EEEEEENS4_6LayoutINS5_IJNSA_ILi2EEESB_SB_EEENS5_IJSB_NSA_ILi0EEESU_EEEEENS5_IJNS4_10UnderscoreESX_SX_EEEEENS4_13SM90_TMA_LOADENS4_14ComposedLayoutINS4_7SwizzleILi3ELi4ELi3EEENS4_18smem_ptr_flag_bitsILi8EEENSR_INS5_IJNSA_ILi8EEESF_EEENS5_IJSF_SB_EEEEEEEvNS4_8identityES10_S1A_vS1B_EENS_8epilogue10collective6detail29Sm90TmaWarpSpecializedAdapterINS1E_15DefaultEpilogueISH_SI_SI_NS1D_6thread17LinearCombinationISH_Li1EffLNS1I_9ScaleType4KindE0ELNS_15FloatRoundStyleE2ESH_EENS1_15EpilogueDefaultEEEEEvvEEEEvNT_6ParamsE)
        /*0008*/ 	.word	0x000000a8


	//----- nvinfo : EIATTR_FRAME_SIZE
	.align		4
.L_12:
        /*000c*/ 	.byte	0x04, 0x11
        /*000e*/ 	.short	(.L_14 - .L_13)
	.align		4
.L_13:
        /*0010*/ 	.word	index@(_ZN7cutlass13device_kernelINS_4gemm6kernel13GemmUniversalIN4cute5tupleIJiiiiEEENS1_10collective13CollectiveMmaINS1_37MainloopSm90TmaGmmaWarpSpecializedFP8ILi7ENS5_IJNS4_1CILi1EEESB_SB_EEENS1_35KernelTmaWarpSpecializedCooperativeEEENS5_IJNSA_ILi128EEESF_SF_EEENS_12float_e4m3_tENS5_IJlSB_lEEESH_SI_NS4_8TiledMMAINS4_8MMA_AtomIJNS4_4SM904GMMA31MMA_64x128x32_F32E4M3E4M3_SS_TNILNSM_7ScaleInE1ELSO_1EEEEEENS4_6LayoutINS5_IJNSA_ILi2EEESB_SB_EEENS5_IJSB_NSA_ILi0EEESU_EEEEENS5_IJNS4_10UnderscoreESX_SX_EEEEENS4_13SM90_TMA_LOADENS4_14ComposedLayoutINS4_7SwizzleILi3ELi4ELi3EEENS4_18smem_ptr_flag_bitsILi8EEENSR_INS5_IJNSA_ILi8EEESF_EEENS5_IJSF_SB_EEEEEEEvNS4_8identityES10_S1A_vS1B_EENS_8epilogue10collective6detail29Sm90TmaWarpSpecializedAdapterINS1E_15DefaultEpilogueISH_SI_SI_NS1D_6thread17LinearCombinationISH_Li1EffLNS1I_9ScaleType4KindE0ELNS_15FloatRoundStyleE2ESH_EENS1_15EpilogueDefaultEEEEEvvEEEEvNT_6ParamsE)
        /*0014*/ 	.word	0x00000000


	//----- nvinfo : EIATTR_MIN_STACK_SIZE
	.align		4
.L_14:
        /*0018*/ 	.byte	0x04, 0x12
        /*001a*/ 	.short	(.L_16 - .L_15)
	.align		4
.L_15:
        /*001c*/ 	.word	index@(_ZN7cutlass13device_kernelINS_4gemm6kernel13GemmUniversalIN4cute5tupleIJiiiiEEENS1_10collective13CollectiveMmaINS1_37MainloopSm90TmaGmmaWarpSpecializedFP8ILi7ENS5_IJNS4_1CILi1EEESB_SB_EEENS1_35KernelTmaWarpSpecializedCooperativeEEENS5_IJNSA_ILi128EEESF_SF_EEENS_12float_e4m3_tENS5_IJlSB_lEEESH_SI_NS4_8TiledMMAINS4_8MMA_AtomIJNS4_4SM904GMMA31MMA_64x128x32_F32E4M3E4M3_SS_TNILNSM_7ScaleInE1ELSO_1EEEEEENS4_6LayoutINS5_IJNSA_ILi2EEESB_SB_EEENS5_IJSB_NSA_ILi0EEESU_EEEEENS5_IJNS4_10UnderscoreESX_SX_EEEEENS4_13SM90_TMA_LOADENS4_14ComposedLayoutINS4_7SwizzleILi3ELi4ELi3EEENS4_18smem_ptr_flag_bitsILi8EEENSR_INS5_IJNSA_ILi8EEESF_EEENS5_IJSF_SB_EEEEEEEvNS4_8identityES10_S1A_vS1B_EENS_8epilogue10collective6detail29Sm90TmaWarpSpecializedAdapterINS1E_15DefaultEpilogueISH_SI_SI_NS1D_6thread17LinearCombinationISH_Li1EffLNS1I_9ScaleType4KindE0ELNS_15FloatRoundStyleE2ESH_EENS1_15EpilogueDefaultEEEEEvvEEEEvNT_6ParamsE)
        /*0020*/ 	.word	0x00000000
.L_16:


//--------------------- .nv.compat                --------------------------
	.section	.nv.compat,"",@"SHT_CUDA_COMPAT_INFO"
	.align	4
        /*0000*/ 	.byte	0x02, 0x09, 0x01, 0x00, 0x02, 0x02, 0x04, 0x00, 0x02, 0x05, 0x05, 0x00, 0x03, 0x07, 0x01, 0x01
        /*0010*/ 	.byte	0x02, 0x03, 0x01, 0x00, 0x02, 0x06, 0x01, 0x00, 0x04, 0x0b, 0x08, 0x00, 0x00, 0x00, 0x00, 0x00
        /*0020*/ 	.byte	0x00, 0x00, 0x00, 0x00


//--------------------- .nv.info._ZN7cutlass13device_kernelINS_4gemm6kernel13GemmUniversalIN4cute5tupleIJiiiiEEENS1_10collective13CollectiveMmaINS1_37MainloopSm90TmaGmmaWarpSpecializedFP8ILi7ENS5_IJNS4_1CILi1EEESB_SB_EEENS1_35KernelTmaWarpSpecializedCooperativeEEENS5_IJNSA_ILi128EEESF_SF_EEENS_12float_e4m3_tENS5_IJlSB_lEEESH_SI_NS4_8TiledMMAINS4_8MMA_AtomIJNS4_4SM904GMMA31MMA_64x128x32_F32E4M3E4M3_SS_TNILNSM_7ScaleInE1ELSO_1EEEEEENS4_6LayoutINS5_IJNSA_ILi2EEESB_SB_EEENS5_IJSB_NSA_ILi0EEESU_EEEEENS5_IJNS4_10UnderscoreESX_SX_EEEEENS4_13SM90_TMA_LOADENS4_14ComposedLayoutINS4_7SwizzleILi3ELi4ELi3EEENS4_18smem_ptr_flag_bitsILi8EEENSR_INS5_IJNSA_ILi8EEESF_EEENS5_IJSF_SB_EEEEEEEvNS4_8identityES10_S1A_vS1B_EENS_8epilogue10collective6detail29Sm90TmaWarpSpecializedAdapterINS1E_15DefaultEpilogueISH_SI_SI_NS1D_6thread17LinearCombinationISH_Li1EffLNS1I_9ScaleType4KindE0ELNS_15FloatRoundStyleE2ESH_EENS1_15EpilogueDefaultEEEEEvvEEEEvNT_6ParamsE --------------------------
	.section	.nv.info._ZN7cutlass13device_kernelINS_4gemm6kernel13GemmUniversalIN4cute5tupleIJiiiiEEENS1_10collective13CollectiveMmaINS1_37MainloopSm90TmaGmmaWarpSpecializedFP8ILi7ENS5_IJNS4_1CILi1EEESB_SB_EEENS1_35KernelTmaWarpSpecializedCooperativeEEENS5_IJNSA_ILi128EEESF_SF_EEENS_12float_e4m3_tENS5_IJlSB_lEEESH_SI_NS4_8TiledMMAINS4_8MMA_AtomIJNS4_4SM904GMMA31MMA_64x128x32_F32E4M3E4M3_SS_TNILNSM_7ScaleInE1ELSO_1EEEEEENS4_6LayoutINS5_IJNSA_ILi2EEESB_SB_EEENS5_IJSB_NSA_ILi0EEESU_EEEEENS5_IJNS4_10UnderscoreESX_SX_EEEEENS4_13SM90_TMA_LOADENS4_14ComposedLayoutINS4_7SwizzleILi3ELi4ELi3EEENS4_18smem_ptr_flag_bitsILi8EEENSR_INS5_IJNSA_ILi8EEESF_EEENS5_IJSF_SB_EEEEEEEvNS4_8identityES10_S1A_vS1B_EENS_8epilogue10collective6detail29Sm90TmaWarpSpecializedAdapterINS1E_15DefaultEpilogueISH_SI_SI_NS1D_6thread17LinearCombinationISH_Li1EffLNS1I_9ScaleType4KindE0ELNS_15FloatRoundStyleE2ESH_EENS1_15EpilogueDefaultEEEEEvvEEEEvNT_6ParamsE,"",@"SHT_CUDA_INFO"
	.sectionflags	@""
	.align	4


	//----- nvinfo : EIATTR_CUDA_API_VERSION
	.align		4
        /*0000*/ 	.byte	0x04, 0x37
        /*0002*/ 	.short	(.L_18 - .L_17)
.L_17:
        /*0004*/ 	.word	0x00000082


	//----- nvinfo : EIATTR_KPARAM_INFO
	.align		4
.L_18:
        /*0008*/ 	.byte	0x04, 0x17
        /*000a*/ 	.short	(.L_20 - .L_19)
.L_19:
        /*000c*/ 	.word	0x00000000
        /*0010*/ 	.short	0x0000
        /*0012*/ 	.short	0x0070
        /*0014*/ 	.byte	0x00, 0xf0, 0x01, 0x10


	//----- nvinfo : EIATTR_SPARSE_MMA_MASK
	.align		4
.L_20:
        /*0018*/ 	.byte	0x03, 0x50
        /*001a*/ 	.short	0x0000


	//----- nvinfo : EIATTR_MAXREG_COUNT
	.align		4
        /*001c*/ 	.byte	0x03, 0x1b
        /*001e*/ 	.short	0x00a8


	//----- nvinfo : EIATTR_NUM_BARRIERS
	.align		4
        /*0020*/ 	.byte	0x02, 0x4c
        /*0022*/ 	.byte	0x01
	.zero		1


	//----- nvinfo : EIATTR_MERCURY_ISA_VERSION
	.align		4
        /*0024*/ 	.byte	0x03, 0x5f
        /*0026*/ 	.short	0x0101


	//----- nvinfo : EIATTR_INT_WARP_WIDE_INSTR_OFFSETS
	.align		4
        /*0028*/ 	.byte	0x04, 0x31
        /*002a*/ 	.short	(.L_22 - .L_21)


	//   ....[0]....
.L_21:
        /*002c*/ 	.word	0x00000430


	//   ....[1]....
        /*0030*/ 	.word	0x00000440


	//   ....[2]....
        /*0034*/ 	.word	0x00000530


	//----- nvinfo : EIATTR_COOP_GROUP_MASK_REGIDS
	.align		4
.L_22:
        /*0038*/ 	.byte	0x04, 0x29
        /*003a*/ 	.short	(.L_24 - .L_23)


	//   ....[0]....
.L_23:
        /*003c*/ 	.word	0xffffffff


	//   ....[1]....
        /*0040*/ 	.word	0xffffffff


	//   ....[2]....
        /*0044*/ 	.word	0xffffffff


	//   ....[3]....
        /*0048*/ 	.word	0xffffffff


	//   ....[4]....
        /*004c*/ 	.word	0xffffffff


	//----- nvinfo : EIATTR_COOP_GROUP_INSTR_OFFSETS
	.align		4
.L_24:
        /*0050*/ 	.byte	0x04, 0x28
        /*0052*/ 	.short	(.L_26 - .L_25)


	//   ....[0]....
.L_25:
        /*0054*/ 	.word	0x00000060


	//   ....[1]....
        /*0058*/ 	.word	0x00000070


	//   ....[2]....
        /*005c*/ 	.word	0x00000130


	//   ....[3]....
        /*0060*/ 	.word	0x00000320


	//   ....[4]....
        /*0064*/ 	.word	0x00001020


	//----- nvinfo : EIATTR_REG_RECONFIG
	.align		4
.L_26:
        /*0068*/ 	.byte	0x01, 0x54
	.zero		2


	//----- nvinfo : EIATTR_MBARRIER_INSTR_OFFSETS
	.align		4
        /*006c*/ 	.byte	0x04, 0x39
        /*006e*/ 	.short	(.L_28 - .L_27)


	//   ....[0]....
.L_27:
        /*0070*/ 	.word	0x00000230
        /*0074*/ 	.word	0x000000ff
        /*0078*/ 	.word	0x00000000
        /*007c*/ 	.short	0x0100
        /*007e*/ 	.byte	0x08
	.zero		1


	//   ....[1]....
        /*0080*/ 	.word	0x00000240
        /*0084*/ 	.word	0x000000ff
        /*0088*/ 	.word	0x00000038
        /*008c*/ 	.short	0x0100
        /*008e*/ 	.byte	0x08
	.zero		1


	//   ....[2]....
        /*0090*/ 	.word	0x00000250
        /*0094*/ 	.word	0x000000ff
        /*0098*/ 	.word	0x00000008
        /*009c*/ 	.short	0x0100
        /*009e*/ 	.byte	0x08
	.zero		1


	//   ....[3]....
        /*00a0*/ 	.word	0x00000260
        /*00a4*/ 	.word	0x000000ff
        /*00a8*/ 	.word	0x00000040
        /*00ac*/ 	.short	0x0100
        /*00ae*/ 	.byte	0x08
	.zero		1


	//   ....[4]....
        /*00b0*/ 	.word	0x00000270
        /*00b4*/ 	.word	0x000000ff
        /*00b8*/ 	.word	0x00000010
        /*00bc*/ 	.short	0x0100
        /*00be*/ 	.byte	0x08
	.zero		1


	//   ....[5]....
        /*00c0*/ 	.word	0x00000280
        /*00c4*/ 	.word	0x000000ff
        /*00c8*/ 	.word	0x00000048
        /*00cc*/ 	.short	0x0100
        /*00ce*/ 	.byte	0x08
	.zero		1


	//   ....[6]....
        /*00d0*/ 	.word	0x00000290
        /*00d4*/ 	.word	0x000000ff
        /*00d8*/ 	.word	0x00000018
        /*00dc*/ 	.short	0x0100
        /*00de*/ 	.byte	0x08
	.zero		1


	//   ....[7]....
        /*00e0*/ 	.word	0x000002a0
        /*00e4*/ 	.word	0x000000ff
        /*00e8*/ 	.word	0x00000050
        /*00ec*/ 	.short	0x0100
        /*00ee*/ 	.byte	0x08
	.zero		1


	//   ....[8]....
        /*00f0*/ 	.word	0x000002b0
        /*00f4*/ 	.word	0x000000ff
        /*00f8*/ 	.word	0x00000020
        /*00fc*/ 	.short	0x0100
        /*00fe*/ 	.byte	0x08
	.zero		1


	//   ....[9]....
        /*0100*/ 	.word	0x000002c0
        /*0104*/ 	.word	0x000000ff
        /*0108*/ 	.word	0x00000058
        /*010c*/ 	.short	0x0100
        /*010e*/ 	.byte	0x08
	.zero		1


	//   ....[10]....
        /*0110*/ 	.word	0x000002d0
        /*0114*/ 	.word	0x000000ff
        /*0118*/ 	.word	0x00000028
        /*011c*/ 	.short	0x0100
        /*011e*/ 	.byte	0x08
	.zero		1


	//   ....[11]....
        /*0120*/ 	.word	0x000002e0
        /*0124*/ 	.word	0x000000ff
        /*0128*/ 	.word	0x00000060
        /*012c*/ 	.short	0x0100
        /*012e*/ 	.byte	0x08
	.zero		1


	//   ....[12]....
        /*0130*/ 	.word	0x000002f0
        /*0134*/ 	.word	0x000000ff
        /*0138*/ 	.word	0x00000030
        /*013c*/ 	.short	0x0100
        /*013e*/ 	.byte	0x08
	.zero		1


	//   ....[13]....
        /*0140*/ 	.word	0x00000300
        /*0144*/ 	.word	0x000000ff
        /*0148*/ 	.word	0x00000068
        /*014c*/ 	.short	0x0100
        /*014e*/ 	.byte	0x08
	.zero		1


	//   ....[14]....
        /*0150*/ 	.word	0x00000580
        /*0154*/ 	.word	0x000000ff
        /*0158*/ 	.word	0x00000080
        /*015c*/ 	.short	0x0100
        /*015e*/ 	.byte	0x06
	.zero		1


	//   ....[15]....
        /*0160*/ 	.word	0x000005e0
        /*0164*/ 	.word	0x000000ff
        /*0168*/ 	.word	0x00000088
        /*016c*/ 	.short	0x0100
        /*016e*/ 	.byte	0x06
	.zero		1


	//   ....[16]....
        /*0170*/ 	.word	0x00001550
        /*0174*/ 	.word	0x000000ff
        /*0178*/ 	.word	0x00000000
        /*017c*/ 	.short	0x010a
        /*017e*/ 	.byte	0x06
	.zero		1


	//   ....[17]....
        /*0180*/ 	.word	0x00001590
        /*0184*/ 	.word	0x000000ff
        /*0188*/ 	.word	0x00000000
        /*018c*/ 	.short	0x010a
        /*018e*/ 	.byte	0x06
	.zero		1


	//   ....[18]....
        /*0190*/ 	.word	0x00001f80
        /*0194*/ 	.word	0x000000ff
        /*0198*/ 	.word	0x00000000
        /*019c*/ 	.short	0x010a
        /*019e*/ 	.byte	0x0c
	.zero		1


	//   ....[19]....
        /*01a0*/ 	.word	0x00001fc0
        /*01a4*/ 	.word	0x000000ff
        /*01a8*/ 	.word	0x00000000
        /*01ac*/ 	.short	0x010a
        /*01ae*/ 	.byte	0x0c
	.zero		1


	//   ....[20]....
        /*01b0*/ 	.word	0x000026b0
        /*01b4*/ 	.word	0x000000ff
        /*01b8*/ 	.word	0x00000000
        /*01bc*/ 	.short	0x0101
        /*01be*/ 	.byte	0x08
	.zero		1


	//   ....[21]....
        /*01c0*/ 	.word	0x00002d20
        /*01c4*/ 	.word	0x000000ff
        /*01c8*/ 	.word	0x00000000
        /*01cc*/ 	.short	0x0101
        /*01ce*/ 	.byte	0x06
	.zero		1


	//   ....[22]....
        /*01d0*/ 	.word	0x000086d0
        /*01d4*/ 	.word	0x00000013
        /*01d8*/ 	.word	0x00000038
        /*01dc*/ 	.short	0x010a
        /*01de*/ 	.byte	0x3f
	.zero		1


	//   ....[23]....
        /*01e0*/ 	.word	0x00008a90
        /*01e4*/ 	.word	0x00000008
        /*01e8*/ 	.word	0x00000088
        /*01ec*/ 	.short	0x0101
        /*01ee*/ 	.byte	0x3f
	.zero		1


	//   ....[24]....
        /*01f0*/ 	.word	0x00009180
        /*01f4*/ 	.word	0x00000006
        /*01f8*/ 	.word	0x00000000
        /*01fc*/ 	.short	0x010a
        /*01fe*/ 	.byte	0x3f
	.zero		1


	//   ....[25]....
        /*0200*/ 	.word	0x00009200
        /*0204*/ 	.word	0x00000007
        /*0208*/ 	.word	0x00000000
        /*020c*/ 	.short	0x010a
        /*020e*/ 	.byte	0x3f
	.zero		1


	//   ....[26]....
        /*0210*/ 	.word	0x00009290
        /*0214*/ 	.word	0x00000006
        /*0218*/ 	.word	0x00000000
        /*021c*/ 	.short	0x010a
        /*021e*/ 	.byte	0x3f
	.zero		1


	//   ....[27]....
        /*0220*/ 	.word	0x00009320
        /*0224*/ 	.word	0x00000009
        /*0228*/ 	.word	0x00000000
        /*022c*/ 	.short	0x010a
        /*022e*/ 	.byte	0x3f
	.zero		1


	//   ....[28]....
        /*0230*/ 	.word	0x000093b0
        /*0234*/ 	.word	0x0000000a
        /*0238*/ 	.word	0x00000000
        /*023c*/ 	.short	0x010a
        /*023e*/ 	.byte	0x3f
	.zero		1


	//   ....[29]....
        /*0240*/ 	.word	0x00009440
        /*0244*/ 	.word	0x0000000b
        /*0248*/ 	.word	0x00000000
        /*024c*/ 	.short	0x010a
        /*024e*/ 	.byte	0x3f
	.zero		1


	//   ....[30]....
        /*0250*/ 	.word	0x000094d0
        /*0254*/ 	.word	0x00000003
        /*0258*/ 	.word	0x00000000
        /*025c*/ 	.short	0x010a
        /*025e*/ 	.byte	0x3f
	.zero		1


	//   ....[31]....
        /*0260*/ 	.word	0x00009540
        /*0264*/ 	.word	0x0000000b
        /*0268*/ 	.word	0x00000000
        /*026c*/ 	.short	0x010a
        /*026e*/ 	.byte	0x3f
	.zero		1


	//   ....[32]....
        /*0270*/ 	.word	0x000095a0
        /*0274*/ 	.word	0x0000008c
        /*0278*/ 	.word	0x00000000
        /*027c*/ 	.short	0x010a
        /*027e*/ 	.byte	0x3f
	.zero		1


	//   ....[33]....
        /*0280*/ 	.word	0x00009670
        /*0284*/ 	.word	0x00000013
        /*0288*/ 	.word	0x00000038
        /*028c*/ 	.short	0x010a
        /*028e*/ 	.byte	0x3f
	.zero		1


	//   ....[34]....
        /*0290*/ 	.word	0x00009750
        /*0294*/ 	.word	0x00000006
        /*0298*/ 	.word	0x00000000
        /*029c*/ 	.short	0x010a
        /*029e*/ 	.byte	0x3f
	.zero		1


	//   ....[35]....
        /*02a0*/ 	.word	0x000097a0
        /*02a4*/ 	.word	0x00000007
        /*02a8*/ 	.word	0x00000000
        /*02ac*/ 	.short	0x010a
        /*02ae*/ 	.byte	0x3f
	.zero		1


	//   ....[36]....
        /*02b0*/ 	.word	0x000097f0
        /*02b4*/ 	.word	0x00000006
        /*02b8*/ 	.word	0x00000000
        /*02bc*/ 	.short	0x010a
        /*02be*/ 	.byte	0x3f
	.zero		1


	//   ....[37]....
        /*02c0*/ 	.word	0x00009840
        /*02c4*/ 	.word	0x00000009
        /*02c8*/ 	.word	0x00000000
        /*02cc*/ 	.short	0x010a
        /*02ce*/ 	.byte	0x3f
	.zero		1


	//   ....[38]....
        /*02d0*/ 	.word	0x00009890
        /*02d4*/ 	.word	0x0000000a
        /*02d8*/ 	.word	0x00000000
        /*02dc*/ 	.short	0x010a
        /*02de*/ 	.byte	0x3f
	.zero		1


	//   ....[39]....
        /*02e0*/ 	.word	0x000098e0
        /*02e4*/ 	.word	0x0000000b
        /*02e8*/ 	.word	0x00000000
        /*02ec*/ 	.short	0x010a
        /*02ee*/ 	.byte	0x3f
	.zero		1


	//----- nvinfo : EIATTR_NUM_MBARRIERS
	.align		4
.L_28:
        /*02f0*/ 	.byte	0x03, 0x38
        /*02f2*/ 	.short	0x0010


	//----- nvinfo : EIATTR_EXIT_INSTR_OFFSETS
	.align		4
        /*02f4*/ 	.byte	0x04, 0x1c
        /*02f6*/ 	.short	(.L_30 - .L_29)


	//   ....[0]....
.L_29:
        /*02f8*/ 	.word	0x00000630


	//   ....[1]....
        /*02fc*/ 	.word	0x00000ef0


	//   ....[2]....
        /*0300*/ 	.word	0x00007d40


	//   ....[3]....
        /*0304*/ 	.word	0x00008370


	//   ....[4]....
        /*0308*/ 	.word	0x00009520


	//----- nvinfo : EIATTR_MAX_THREADS
	.align		4
.L_30:
        /*030c*/ 	.byte	0x04, 0x05
        /*030e*/ 	.short	(.L_32 - .L_31)
.L_31:
        /*0310*/ 	.word	0x00000180
        /*0314*/ 	.word	0x00000001
        /*0318*/ 	.word	0x00000001


	//----- nvinfo : EIATTR_CRS_STACK_SIZE
	.align		4
.L_32:
        /*031c*/ 	.byte	0x04, 0x1e
        /*031e*/ 	.short	(.L_34 - .L_33)
.L_33:
        /*0320*/ 	.word	0x00000000


	//----- nvinfo : EIATTR_CBANK_PARAM_SIZE
	.align		4
.L_34:
        /*0324*/ 	.byte	0x03, 0x19
        /*0326*/ 	.short	0x0470


	//----- nvinfo : EIATTR_PARAM_CBANK
	.align		4
        /*0328*/ 	.byte	0x04, 0x0a
        /*032a*/ 	.short	(.L_36 - .L_35)
	.align		4
.L_35:
        /*032c*/ 	.word	index@(.nv.constant0._ZN7cutlass13device_kernelINS_4gemm6kernel13GemmUniversalIN4cute5tupleIJiiiiEEENS1_10collective13CollectiveMmaINS1_37MainloopSm90TmaGmmaWarpSpecializedFP8ILi7ENS5_IJNS4_1CILi1EEESB_SB_EEENS1_35KernelTmaWarpSpecializedCooperativeEEENS5_IJNSA_ILi128EEESF_SF_EEENS_12float_e4m3_tENS5_IJlSB_lEEESH_SI_NS4_8TiledMMAINS4_8MMA_AtomIJNS4_4SM904GMMA31MMA_64x128x32_F32E4M3E4M3_SS_TNILNSM_7ScaleInE1ELSO_1EEEEEENS4_6LayoutINS5_IJNSA_ILi2EEESB_SB_EEENS5_IJSB_NSA_ILi0EEESU_EEEEENS5_IJNS4_10UnderscoreESX_SX_EEEEENS4_13SM90_TMA_LOADENS4_14ComposedLayoutINS4_7SwizzleILi3ELi4ELi3EEENS4_18smem_ptr_flag_bitsILi8EEENSR_INS5_IJNSA_ILi8EEESF_EEENS5_IJSF_SB_EEEEEEEvNS4_8identityES10_S1A_vS1B_EENS_8epilogue10collective6detail29Sm90TmaWarpSpecializedAdapterINS1E_15DefaultEpilogueISH_SI_SI_NS1D_6thread17LinearCombinationISH_Li1EffLNS1I_9ScaleType4KindE0ELNS_15FloatRoundStyleE2ESH_EENS1_15EpilogueDefaultEEEEEvvEEEEvNT_6ParamsE)
        /*0330*/ 	.short	0x0210
        /*0332*/ 	.short	0x0470


	//----- nvinfo : EIATTR_SW_WAR
	.align		4
.L_36:
        /*0334*/ 	.byte	0x04, 0x36
        /*0336*/ 	.short	(.L_38 - .L_37)
.L_37:
        /*0338*/ 	.word	0x00000008
.L_38:


//--------------------- .nv.callgraph             --------------------------
	.section	.nv.callgraph,"",@"SHT_CUDA_CALLGRAPH"
	.align	4
	.sectionentsize	8
	.align		4
        /*0000*/ 	.word	0x00000000
	.align		4
        /*0004*/ 	.word	0xffffffff
	.align		4
        /*0008*/ 	.word	0x00000000
	.align		4
        /*000c*/ 	.word	0xfffffffe
	.align		4
        /*0010*/ 	.word	0x00000000
	.align		4
        /*0014*/ 	.word	0xfffffffd
	.align		4
        /*0018*/ 	.word	0x00000000
	.align		4
        /*001c*/ 	.word	0xfffffffc


//--------------------- .nv.constant4             --------------------------
	.section	.nv.constant4,"a",@progbits
	.align	8
	.align		8
.nv.constant4:
        /*0000*/ 	.dword	_ZN39_INTERNAL_a85a08d2_4_k_cu_bd2af44b_59854cuda3std3__45__cpo5beginE
	.align		8
        /*0008*/ 	.dword	_ZN39_INTERNAL_a85a08d2_4_k_cu_bd2af44b_59854cuda3std3__45__cpo3endE
	.align		8
        /*0010*/ 	.dword	_ZN39_INTERNAL_a85a08d2_4_k_cu_bd2af44b_59854cuda3std3__45__cpo6cbeginE
	.align		8
        /*0018*/ 	.dword	_ZN39_INTERNAL_a85a08d2_4_k_cu_bd2af44b_59854cuda3std3__45__cpo4cendE
	.align		8
        /*0020*/ 	.dword	_ZN39_INTERNAL_a85a08d2_4_k_cu_bd2af44b_59854cuda3std3__441_GLOBAL__N__a85a08d2_4_k_cu_bd2af44b_59856ignoreE
	.align		8
        /*0028*/ 	.dword	_ZN39_INTERNAL_a85a08d2_4_k_cu_bd2af44b_59854cuda3std3__419piecewise_constructE
	.align		8
        /*0030*/ 	.dword	_ZN39_INTERNAL_a85a08d2_4_k_cu_bd2af44b_59854cuda3std3__48in_placeE
	.align		8
        /*0038*/ 	.dword	_ZN39_INTERNAL_a85a08d2_4_k_cu_bd2af44b_59854cuda3std6ranges3__45__cpo4swapE
	.align		8
        /*0040*/ 	.dword	_ZN39_INTERNAL_a85a08d2_4_k_cu_bd2af44b_59854cuda3std6ranges3__45__cpo9iter_moveE
	.align		8
        /*0048*/ 	.dword	_ZN39_INTERNAL_a85a08d2_4_k_cu_bd2af44b_59854cute7productE
	.align		8
        /*0050*/ 	.dword	_ZN39_INTERNAL_a85a08d2_4_k_cu_bd2af44b_59854cute1_E


//--------------------- .text._ZN7cutlass13device_kernelINS_4gemm6kernel13GemmUniversalIN4cute5tupleIJiiiiEEENS1_10collective13CollectiveMmaINS1_37MainloopSm90TmaGmmaWarpSpecializedFP8ILi7ENS5_IJNS4_1CILi1EEESB_SB_EEENS1_35KernelTmaWarpSpecializedCooperativeEEENS5_IJNSA_ILi128EEESF_SF_EEENS_12float_e4m3_tENS5_IJlSB_lEEESH_SI_NS4_8TiledMMAINS4_8MMA_AtomIJNS4_4SM904GMMA31MMA_64x128x32_F32E4M3E4M3_SS_TNILNSM_7ScaleInE1ELSO_1EEEEEENS4_6LayoutINS5_IJNSA_ILi2EEESB_SB_EEENS5_IJSB_NSA_ILi0EEESU_EEEEENS5_IJNS4_10UnderscoreESX_SX_EEEEENS4_13SM90_TMA_LOADENS4_14ComposedLayoutINS4_7SwizzleILi3ELi4ELi3EEENS4_18smem_ptr_flag_bitsILi8EEENSR_INS5_IJNSA_ILi8EEESF_EEENS5_IJSF_SB_EEEEEEEvNS4_8identityES10_S1A_vS1B_EENS_8epilogue10collective6detail29Sm90TmaWarpSpecializedAdapterINS1E_15DefaultEpilogueISH_SI_SI_NS1D_6thread17LinearCombinationISH_Li1EffLNS1I_9ScaleType4KindE0ELNS_15FloatRoundStyleE2ESH_EENS1_15EpilogueDefaultEEEEEvvEEEEvNT_6ParamsE --------------------------
	.section	.text._ZN7cutlass13device_kernelINS_4gemm6kernel13GemmUniversalIN4cute5tupleIJiiiiEEENS1_10collective13CollectiveMmaINS1_37MainloopSm90TmaGmmaWarpSpecializedFP8ILi7ENS5_IJNS4_1CILi1EEESB_SB_EEENS1_35KernelTmaWarpSpecializedCooperativeEEENS5_IJNSA_ILi128EEESF_SF_EEENS_12float_e4m3_tENS5_IJlSB_lEEESH_SI_NS4_8TiledMMAINS4_8MMA_AtomIJNS4_4SM904GMMA31MMA_64x128x32_F32E4M3E4M3_SS_TNILNSM_7ScaleInE1ELSO_1EEEEEENS4_6LayoutINS5_IJNSA_ILi2EEESB_SB_EEENS5_IJSB_NSA_ILi0EEESU_EEEEENS5_IJNS4_10UnderscoreESX_SX_EEEEENS4_13SM90_TMA_LOADENS4_14ComposedLayoutINS4_7SwizzleILi3ELi4ELi3EEENS4_18smem_ptr_flag_bitsILi8EEENSR_INS5_IJNSA_ILi8EEESF_EEENS5_IJSF_SB_EEEEEEEvNS4_8identityES10_S1A_vS1B_EENS_8epilogue10collective6detail29Sm90TmaWarpSpecializedAdapterINS1E_15DefaultEpilogueISH_SI_SI_NS1D_6thread17LinearCombinationISH_Li1EffLNS1I_9ScaleType4KindE0ELNS_15FloatRoundStyleE2ESH_EENS1_15EpilogueDefaultEEEEEvvEEEEvNT_6ParamsE,"ax",@progbits
	.align	128
.text._ZN7cutlass13device_kernelINS_4gemm6kernel13GemmUniversalIN4cute5tupleIJiiiiEEENS1_10collective13CollectiveMmaINS1_37MainloopSm90TmaGmmaWarpSpecializedFP8ILi7ENS5_IJNS4_1CILi1EEESB_SB_EEENS1_35KernelTmaWarpSpecializedCooperativeEEENS5_IJNSA_ILi128EEESF_SF_EEENS_12float_e4m3_tENS5_IJlSB_lEEESH_SI_NS4_8TiledMMAINS4_8MMA_AtomIJNS4_4SM904GMMA31MMA_64x128x32_F32E4M3E4M3_SS_TNILNSM_7ScaleInE1ELSO_1EEEEEENS4_6LayoutINS5_IJNSA_ILi2EEESB_SB_EEENS5_IJSB_NSA_ILi0EEESU_EEEEENS5_IJNS4_10UnderscoreESX_SX_EEEEENS4_13SM90_TMA_LOADENS4_14ComposedLayoutINS4_7SwizzleILi3ELi4ELi3EEENS4_18smem_ptr_flag_bitsILi8EEENSR_INS5_IJNSA_ILi8EEESF_EEENS5_IJSF_SB_EEEEEEEvNS4_8identityES10_S1A_vS1B_EENS_8epilogue10collective6detail29Sm90TmaWarpSpecializedAdapterINS1E_15DefaultEpilogueISH_SI_SI_NS1D_6thread17LinearCombinationISH_Li1EffLNS1I_9ScaleType4KindE0ELNS_15FloatRoundStyleE2ESH_EENS1_15EpilogueDefaultEEEEEvvEEEEvNT_6ParamsE:
        .type           _ZN7cutlass13device_kernelINS_4gemm6kernel13GemmUniversalIN4cute5tupleIJiiiiEEENS1_10collective13CollectiveMmaINS1_37MainloopSm90TmaGmmaWarpSpecializedFP8ILi7ENS5_IJNS4_1CILi1EEESB_SB_EEENS1_35KernelTmaWarpSpecializedCooperativeEEENS5_IJNSA_ILi128EEESF_SF_EEENS_12float_e4m3_tENS5_IJlSB_lEEESH_SI_NS4_8TiledMMAINS4_8MMA_AtomIJNS4_4SM904GMMA31MMA_64x128x32_F32E4M3E4M3_SS_TNILNSM_7ScaleInE1ELSO_1EEEEEENS4_6LayoutINS5_IJNSA_ILi2EEESB_SB_EEENS5_IJSB_NSA_ILi0EEESU_EEEEENS5_IJNS4_10UnderscoreESX_SX_EEEEENS4_13SM90_TMA_LOADENS4_14ComposedLayoutINS4_7SwizzleILi3ELi4ELi3EEENS4_18smem_ptr_flag_bitsILi8EEENSR_INS5_IJNSA_ILi8EEESF_EEENS5_IJSF_SB_EEEEEEEvNS4_8identityES10_S1A_vS1B_EENS_8epilogue10collective6detail29Sm90TmaWarpSpecializedAdapterINS1E_15DefaultEpilogueISH_SI_SI_NS1D_6thread17LinearCombinationISH_Li1EffLNS1I_9ScaleType4KindE0ELNS_15FloatRoundStyleE2ESH_EENS1_15EpilogueDefaultEEEEEvvEEEEvNT_6ParamsE,@function
        .size           _ZN7cutlass13device_kernelINS_4gemm6kernel13GemmUniversalIN4cute5tupleIJiiiiEEENS1_10collective13CollectiveMmaINS1_37MainloopSm90TmaGmmaWarpSpecializedFP8ILi7ENS5_IJNS4_1CILi1EEESB_SB_EEENS1_35KernelTmaWarpSpecializedCooperativeEEENS5_IJNSA_ILi128EEESF_SF_EEENS_12float_e4m3_tENS5_IJlSB_lEEESH_SI_NS4_8TiledMMAINS4_8MMA_AtomIJNS4_4SM904GMMA31MMA_64x128x32_F32E4M3E4M3_SS_TNILNSM_7ScaleInE1ELSO_1EEEEEENS4_6LayoutINS5_IJNSA_ILi2EEESB_SB_EEENS5_IJSB_NSA_ILi0EEESU_EEEEENS5_IJNS4_10UnderscoreESX_SX_EEEEENS4_13SM90_TMA_LOADENS4_14ComposedLayoutINS4_7SwizzleILi3ELi4ELi3EEENS4_18smem_ptr_flag_bitsILi8EEENSR_INS5_IJNSA_ILi8EEESF_EEENS5_IJSF_SB_EEEEEEEvNS4_8identityES10_S1A_vS1B_EENS_8epilogue10collective6detail29Sm90TmaWarpSpecializedAdapterINS1E_15DefaultEpilogueISH_SI_SI_NS1D_6thread17LinearCombinationISH_Li1EffLNS1I_9ScaleType4KindE0ELNS_15FloatRoundStyleE2ESH_EENS1_15EpilogueDefaultEEEEEvvEEEEvNT_6ParamsE,(.L_x_207 - _ZN7cutlass13device_kernelINS_4gemm6kernel13GemmUniversalIN4cute5tupleIJiiiiEEENS1_10collective13CollectiveMmaINS1_37MainloopSm90TmaGmmaWarpSpecializedFP8ILi7ENS5_IJNS4_1CILi1EEESB_SB_EEENS1_35KernelTmaWarpSpecializedCooperativeEEENS5_IJNSA_ILi128EEESF_SF_EEENS_12float_e4m3_tENS5_IJlSB_lEEESH_SI_NS4_8TiledMMAINS4_8MMA_AtomIJNS4_4SM904GMMA31MMA_64x128x32_F32E4M3E4M3_SS_TNILNSM_7ScaleInE1ELSO_1EEEEEENS4_6LayoutINS5_IJNSA_ILi2EEESB_SB_EEENS5_IJSB_NSA_ILi0EEESU_EEEEENS5_IJNS4_10UnderscoreESX_SX_EEEEENS4_13SM90_TMA_LOADENS4_14ComposedLayoutINS4_7SwizzleILi3ELi4ELi3EEENS4_18smem_ptr_flag_bitsILi8EEENSR_INS5_IJNSA_ILi8EEESF_EEENS5_IJSF_SB_EEEEEEEvNS4_8identityES10_S1A_vS1B_EENS_8epilogue10collective6detail29Sm90TmaWarpSpecializedAdapterINS1E_15DefaultEpilogueISH_SI_SI_NS1D_6thread17LinearCombinationISH_Li1EffLNS1I_9ScaleType4KindE0ELNS_15FloatRoundStyleE2ESH_EENS1_15EpilogueDefaultEEEEEvvEEEEvNT_6ParamsE)
        .other          _ZN7cutlass13device_kernelINS_4gemm6kernel13GemmUniversalIN4cute5tupleIJiiiiEEENS1_10collective13CollectiveMmaINS1_37MainloopSm90TmaGmmaWarpSpecializedFP8ILi7ENS5_IJNS4_1CILi1EEESB_SB_EEENS1_35KernelTmaWarpSpecializedCooperativeEEENS5_IJNSA_ILi128EEESF_SF_EEENS_12float_e4m3_tENS5_IJlSB_lEEESH_SI_NS4_8TiledMMAINS4_8MMA_AtomIJNS4_4SM904GMMA31MMA_64x128x32_F32E4M3E4M3_SS_TNILNSM_7ScaleInE1ELSO_1EEEEEENS4_6LayoutINS5_IJNSA_ILi2EEESB_SB_EEENS5_IJSB_NSA_ILi0EEESU_EEEEENS5_IJNS4_10UnderscoreESX_SX_EEEEENS4_13SM90_TMA_LOADENS4_14ComposedLayoutINS4_7SwizzleILi3ELi4ELi3EEENS4_18smem_ptr_flag_bitsILi8EEENSR_INS5_IJNSA_ILi8EEESF_EEENS5_IJSF_SB_EEEEEEEvNS4_8identityES10_S1A_vS1B_EENS_8epilogue10collective6detail29Sm90TmaWarpSpecializedAdapterINS1E_15DefaultEpilogueISH_SI_SI_NS1D_6thread17LinearCombinationISH_Li1EffLNS1I_9ScaleType4KindE0ELNS_15FloatRoundStyleE2ESH_EENS1_15EpilogueDefaultEEEEEvvEEEEvNT_6ParamsE,@"STO_CUDA_ENTRY STV_DEFAULT"
_ZN7cutlass13device_kernelINS_4gemm6kernel13GemmUniversalIN4cute5tupleIJiiiiEEENS1_10collective13CollectiveMmaINS1_37MainloopSm90TmaGmmaWarpSpecializedFP8ILi7ENS5_IJNS4_1CILi1EEESB_SB_EEENS1_35KernelTmaWarpSpecializedCooperativeEEENS5_IJNSA_ILi128EEESF_SF_EEENS_12float_e4m3_tENS5_IJlSB_lEEESH_SI_NS4_8TiledMMAINS4_8MMA_AtomIJNS4_4SM904GMMA31MMA_64x128x32_F32E4M3E4M3_SS_TNILNSM_7ScaleInE1ELSO_1EEEEEENS4_6LayoutINS5_IJNSA_ILi2EEESB_SB_EEENS5_IJSB_NSA_ILi0EEESU_EEEEENS5_IJNS4_10UnderscoreESX_SX_EEEEENS4_13SM90_TMA_LOADENS4_14ComposedLayoutINS4_7SwizzleILi3ELi4ELi3EEENS4_18smem_ptr_flag_bitsILi8EEENSR_INS5_IJNSA_ILi8EEESF_EEENS5_IJSF_SB_EEEEEEEvNS4_8identityES10_S1A_vS1B_EENS_8epilogue10collective6detail29Sm90TmaWarpSpecializedAdapterINS1E_15DefaultEpilogueISH_SI_SI_NS1D_6thread17LinearCombinationISH_Li1EffLNS1I_9ScaleType4KindE0ELNS_15FloatRoundStyleE2ESH_EENS1_15EpilogueDefaultEEEEEvvEEEEvNT_6ParamsE:
[----:B------:R-:W-:Y:S01]  /*0000*/  LDC R1, c[0x0][0x28] ;  /* 0x00000a00ff017b82 */ /* 0x000fe20000000800 */
[----:B------:R-:W0:Y:S01]  /*0010*/  S2R R0, SR_TID.X ;  /* 0x0000000000007919 */ /* 0x000e220000002100 */
[----:B------:R-:W-:Y:S01]  /*0020*/  ELECT P0, URZ, PT ;  /* 0x00000000003f782f */ /* 0x000fe20003800000 */
[----:B------:R-:W-:Y:S01]  /*0030*/  BSSY B0, `(.L_x_0) ;  /* 0x000000f000007945 */ /* 0x000fe20003800000 */
[--C-:B0-----:R-:W-:Y:S02]  /*0040*/  SHF.R.U32.HI R2, RZ, 0x5, R0.reuse ;  /* 0x00000005ff027819 */ /* 0x101fe40000011600 */
[----:B------:R-:W-:-:S03]  /*0050*/  SHF.R.U32.HI R3, RZ, 0x7, R0 ;  /* 0x00000007ff037819 */ /* 0x000fc60000011600 */
[----:B------:R-:W0:Y:S04]  /*0060*/  SHFL.IDX PT, R5, R2, RZ, 0x1f ;  /* 0x00001fff02057589 */ /* 0x000e2800000e0000 */
[----:B------:R1:W2:Y:S01]  /*0070*/  SHFL.IDX PT, R6, R3, RZ, 0x1f ;  /* 0x00001fff03067589 */ /* 0x0002a200000e0000 */
[----:B0-----:R-:W-:-:S13]  /*0080*/  ISETP.NE.OR P0, PT, R5, RZ, !P0 ;  /* 0x000000ff0500720c */ /* 0x001fda0004705670 */
[----:B-12---:R-:W-:Y:S05]  /*0090*/  @P0 BRA `(.L_x_1) ;  /* 0x0000000000200947 */ /* 0x006fea0003800000 */
[----:B------:R-:W-:Y:S02]  /*00a0*/  ULDC.64 UR4, c[0x0][0x198] ;  /* 0x0000660000047ab9 */ /* 0x000fe40000000a00 */
[----:B------:R-:W-:Y:S02]  /*00b0*/  UIADD3 UR6, UP0, UR4, 0xf0, URZ ;  /* 0x000000f004067890 */ /* 0x000fe4000ff1e03f */
[----:B------:R-:W-:Y:S02]  /*00c0*/  UIADD3 UR4, UP1, UR4, 0x1f0, URZ ;  /* 0x000001f004047890 */ /* 0x000fe4000ff3e03f */
[----:B------:R-:W-:Y:S02]  /*00d0*/  UIADD3.X UR7, URZ, UR5, URZ, UP0, !UPT ;  /* 0x000000053f077290 */ /* 0x000fe400087fe43f */
[----:B------:R-:W-:-:S07]  /*00e0*/  UIADD3.X UR5, URZ, UR5, URZ, UP1, !UPT ;  /* 0x000000053f057290 */ /* 0x000fce0008ffe43f */
[----:B------:R0:W-:Y:S02]  /*00f0*/  UTMACCTL.PF [UR6] ;  /* 0x00000000060079b9 */ /* 0x0001e40008040000 */
[----:B------:R0:W-:Y:S02]  /*0100*/  UTMACCTL.PF [UR4] ;  /* 0x00000000040079b9 */ /* 0x0001e40008040000 */
[----:B0-----:R-:W-:Y:S01]  /*0110*/  NOP ;  /* 0x0000000000007918 */ /* 0x001fe20000000000 */
.L_x_1:
[----:B------:R-:W-:Y:S05]  /*0120*/  BSYNC B0 ;  /* 0x0000000000007941 */ /* 0x000fea0003800000 */
.L_x_0:
[----:B------:R-:W0:Y:S02]  /*0130*/  SHFL.IDX PT, R3, R2, RZ, 0x1f ;  /* 0x00001fff02037589 */ /* 0x000e2400000e0000 */
[----:B0-----:R-:W-:-:S13]  /*0140*/  ISETP.NE.AND P0, PT, R3, RZ, PT ;  /* 0x000000ff0300720c */ /* 0x001fda0003f05270 */
[----:B------:R-:W-:Y:S05]  /*0150*/  @P0 BRA `(.L_x_2) ;  /* 0x0000000000700947 */ /* 0x000fea0003800000 */
[----:B------:R-:W0:Y:S01]  /*0160*/  S2UR UR8, SR_CgaCtaId ;  /* 0x00000000000879c3 */ /* 0x000e220000008800 */
[----:B------:R-:W-:Y:S01]  /*0170*/  UMOV UR4, 0x400 ;  /* 0x0000040000047882 */ /* 0x000fe20000000000 */
[----:B------:R-:W-:Y:S01]  /*0180*/  UMOV UR5, 0x1 ;  /* 0x0000000100057882 */ /* 0x000fe20000000000 */
[----:B------:R-:W-:Y:S01]  /*0190*/  UMOV UR6, 0x100 ;  /* 0x0000010000067882 */ /* 0x000fe20000000000 */
[----:B------:R-:W-:Y:S01]  /*01a0*/  ELECT P0, URZ, PT ;  /* 0x00000000003f782f */ /* 0x000fe20003800000 */
[----:B------:R-:W-:-:S04]  /*01b0*/  UIADD3 UR6, -UR6, 0x100000, URZ ;  /* 0x0010000006067890 */ /* 0x000fc8000fffe13f */
[----:B------:R-:W-:Y:S02]  /*01c0*/  USHF.L.U32 UR7, UR6, 0xb, URZ ;  /* 0x0000000b06077899 */ /* 0x000fe4000800063f */
[----:B------:R-:W-:Y:S02]  /*01d0*/  USHF.L.U32 UR6, UR6, 0x1, URZ ;  /* 0x0000000106067899 */ /* 0x000fe4000800063f */
[----:B0-----:R-:W-:Y:S02]  /*01e0*/  ULEA UR8, UR8, UR4, 0x18 ;  /* 0x0000000408087291 */ /* 0x001fe4000f8ec03f */
[----:B------:R-:W-:-:S04]  /*01f0*/  UIADD3 UR4, -UR5, 0x100000, URZ ;  /* 0x0010000005047890 */ /* 0x000fc8000fffe13f */
[----:B------:R-:W-:Y:S02]  /*0200*/  USHF.L.U32 UR5, UR4, 0xb, URZ ;  /* 0x0000000b04057899 */ /* 0x000fe4000800063f */
[----:B------:R-:W-:Y:S01]  /*0210*/  USHF.L.U32 UR4, UR4, 0x1, URZ ;  /* 0x0000000104047899 */ /* 0x000fe2000800063f */
[----:B------:R-:W0:Y:S11]  /*0220*/  FENCE.VIEW.ASYNC.S ;  /* 0x00000000000073c6 */ /* 0x000e360000000000 */
[----:B0-----:R0:W1:Y:S01]  /*0230*/  SYNCS.EXCH.64 URZ, [UR8], UR4 ;  /* 0x00000004083f75b2 */ /* 0x0010620008000100 */
[----:B------:R0:W2:Y:S01]  /*0240*/  SYNCS.EXCH.64 URZ, [UR8+0x38], UR6 ;  /* 0x00003806083f75b2 */ /* 0x0000a20008000100 */
[----:B------:R0:W3:Y:S01]  /*0250*/  SYNCS.EXCH.64 URZ, [UR8+0x8], UR4 ;  /* 0x00000804083f75b2 */ /* 0x0000e20008000100 */
[----:B------:R0:W4:Y:S01]  /*0260*/  SYNCS.EXCH.64 URZ, [UR8+0x40], UR6 ;  /* 0x00004006083f75b2 */ /* 0x0001220008000100 */
[----:B------:R0:W0:Y:S01]  /*0270*/  SYNCS.EXCH.64 URZ, [UR8+0x10], UR4 ;  /* 0x00001004083f75b2 */ /* 0x0000220008000100 */
        /* <DEDUP_REMOVED lines=9> */
[----:B------:R-:W-:Y:S01]  /*0310*/  NOP ;  /* 0x0000000000007918 */ /* 0x000fe20000000000 */
.L_x_2:
[----:B------:R-:W5:Y:S01]  /*0320*/  SHFL.IDX PT, R2, R2, RZ, 0x1f ;  /* 0x00001fff02027589 */ /* 0x000f6200000e0000 */
[----:B------:R-:W1:Y:S01]  /*0330*/  LDC R3, c[0x0][0x65c] ;  /* 0x00019700ff037b82 */ /* 0x000e620000000800 */
[----:B------:R-:W-:Y:S02]  /*0340*/  ELECT P0, URZ, PT ;  /* 0x00000000003f782f */ /* 0x000fe40003800000 */
[----:B------:R-:W-:Y:S01]  /*0350*/  SHF.R.S32.HI R4, RZ, 0x1f, R5 ;  /* 0x0000001fff047819 */ /* 0x000fe20000011405 */
[----:B------:R-:W2:Y:S01]  /*0360*/  S2R R10, SR_CTAID.Y ;  /* 0x00000000000a7919 */ /* 0x000ea20000002600 */
[----:B0-----:R-:W-:Y:S01]  /*0370*/  UMOV UR4, 0x20 ;  /* 0x0000002000047882 */ /* 0x001fe20000000000 */
[C---:B------:R-:W-:Y:S01]  /*0380*/  ISETP.NE.AND P3, PT, R6.reuse, RZ, PT ;  /* 0x000000ff0600720c */ /* 0x040fe20003f65270 */
[----:B------:R-:W-:Y:S01]  /*0390*/  VIADD R11, R6, 0xffffffff ;  /* 0xffffffff060b7836 */ /* 0x000fe20000000000 */
[----:B------:R-:W0:Y:S01]  /*03a0*/  S2R R8, SR_CTAID.X ;  /* 0x0000000000087919 */ /* 0x000e220000002500 */
[----:B------:R-:W-:Y:S01]  /*03b0*/  LEA.HI R4, R4, R5, RZ, 0x2 ;  /* 0x0000000504047211 */ /* 0x000fe200078f10ff */
[----:B------:R-:W-:Y:S01]  /*03c0*/  NOP ;  /* 0x0000000000007918 */ /* 0x000fe20000000000 */
[----:B------:R-:W-:Y:S01]  /*03d0*/  NOP ;  /* 0x0000000000007918 */ /* 0x000fe20000000000 */
[----:B------:R-:W-:-:S02]  /*03e0*/  ISETP.GE.U32.AND P1, PT, R11, 0x2, PT ;  /* 0x000000020b00780c */ /* 0x000fc40003f26070 */
[----:B------:R-:W-:-:S05]  /*03f0*/  LOP3.LUT R4, R4, 0xfffffffc, RZ, 0xc0, !PT ;  /* 0xfffffffc04047812 */ /* 0x000fca00078ec0ff */
[----:B------:R-:W-:Y:S01]  /*0400*/  IMAD.IADD R5, R5, 0x1, -R4 ;  /* 0x0000000105057824 */ /* 0x000fe200078e0a04 */
[----:B-----5:R-:W-:Y:S02]  /*0410*/  ISETP.NE.OR P0, PT, R2, RZ, !P0 ;  /* 0x000000ff0200720c */ /* 0x020fe40004705670 */
[----:B-1----:R-:W-:-:S11]  /*0420*/  ISETP.NE.AND P2, PT, R3, 0x1, PT ;  /* 0x000000010300780c */ /* 0x002fd60003f45270 */
[----:B------:R-:W-:Y:S01]  /*0430*/  VOTEU.ALL UP0, P0 ;  /* 0x00000000003f7886 */ /* 0x000fe20000000000 */
[----:B------:R-:W-:Y:S01]  /*0440*/  VOTEU.ALL UP1, P0 ;  /* 0x00000000003f7886 */ /* 0x000fe20000020000 */
[----:B------:R-:W0:Y:S01]  /*0450*/  @P2 LDC R9, c[0x0][0x10] ;  /* 0x00000400ff092b82 */ /* 0x000e220000000800 */
[----:B--2---:R-:W-:Y:S02]  /*0460*/  @P2 IMAD.MOV.U32 R2, RZ, RZ, R10 ;  /* 0x000000ffff022224 */ /* 0x004fe400078e000a */
[----:B------:R-:W-:Y:S01]  /*0470*/  @!UP0 UMOV UR6, 0x400 ;  /* 0x0000040000068882 */ /* 0x000fe20000000000 */
[----:B------:R-:W-:-:S04]  /*0480*/  @!UP0 UIADD3 UR4, -UR4, 0x100000, URZ ;  /* 0x0010000004048890 */ /* 0x000fc8000fffe13f */
[----:B------:R-:W-:Y:S02]  /*0490*/  @!UP0 USHF.L.U32 UR5, UR4, 0xb, URZ ;  /* 0x0000000b04058899 */ /* 0x000fe4000800063f */
[----:B------:R-:W-:Y:S01]  /*04a0*/  @!UP0 USHF.L.U32 UR4, UR4, 0x1, URZ ;  /* 0x0000000104048899 */ /* 0x000fe2000800063f */
[----:B------:R-:W-:Y:S02]  /*04b0*/  @P2 IMAD.MOV.U32 R3, RZ, RZ, RZ ;  /* 0x000000ffff032224 */ /* 0x000fe400078e00ff */
[----:B------:R-:W-:Y:S01]  /*04c0*/  @P2 IMAD.MOV.U32 R13, RZ, RZ, RZ ;  /* 0x000000ffff0d2224 */ /* 0x000fe200078e00ff */
[----:B------:R-:W1:Y:S08]  /*04d0*/  @!UP0 S2UR UR7, SR_CgaCtaId ;  /* 0x00000000000789c3 */ /* 0x000e700000008800 */
[----:B------:R-:W2:Y:S01]  /*04e0*/  @!P2 LDC R7, c[0x0][0xc] ;  /* 0x00000300ff07ab82 */ /* 0x000ea20000000800 */
[----:B0-----:R-:W-:-:S04]  /*04f0*/  @P2 IMAD.WIDE.U32 R2, R8, R9, R2 ;  /* 0x0000000908022225 */ /* 0x001fc800078e0002 */
[----:B------:R-:W-:Y:S02]  /*0500*/  IMAD.MOV.U32 R9, RZ, RZ, RZ ;  /* 0x000000ffff097224 */ /* 0x000fe400078e00ff */
[----:B------:R-:W-:Y:S01]  /*0510*/  @P2 IMAD.IADD R3, R3, 0x1, R13 ;  /* 0x0000000103032824 */ /* 0x000fe200078e020d */
[----:B-1----:R-:W-:Y:S01]  /*0520*/  @!UP0 ULEA UR6, UR7, UR6, 0x18 ;  /* 0x0000000607068291 */ /* 0x002fe2000f8ec03f */
[----:B------:R-:W-:Y:S01]  /*0530*/  VOTEU.ALL UP0, P0 ;  /* 0x00000000003f7886 */ /* 0x000fe20000000000 */
[----:B------:R-:W-:-:S04]  /*0540*/  ISETP.NE.AND P0, PT, R5, 0x3, PT ;  /* 0x000000030500780c */ /* 0x000fc80003f05270 */
[----:B------:R-:W-:-:S04]  /*0550*/  ISETP.EQ.OR P0, PT, R5, RZ, !P0 ;  /* 0x000000ff0500720c */ /* 0x000fc80004702670 */
[----:B------:R-:W-:Y:S01]  /*0560*/  ISETP.EQ.AND P0, PT, R6, RZ, P0 ;  /* 0x000000ff0600720c */ /* 0x000fe20000702270 */
[----:B------:R-:W0:Y:S02]  /*0570*/  FENCE.VIEW.ASYNC.S ;  /* 0x00000000000073c6 */ /* 0x000e240000000000 */
[----:B0-----:R0:W3:Y:S01]  /*0580*/  @!UP0 SYNCS.EXCH.64 URZ, [UR6+0x80], UR4 ;  /* 0x00008004063f85b2 */ /* 0x0010e20008000100 */
[----:B--2---:R-:W-:Y:S01]  /*0590*/  @!P2 IMAD.WIDE.U32 R6, R7, R10, R8 ;  /* 0x0000000a0706a225 */ /* 0x004fe200078e0008 */
[----:B------:R-:W-:-:S03]  /*05a0*/  SEL R4, RZ, 0x1, !P0 ;  /* 0x00000001ff047807 */ /* 0x000fc60004000000 */
[----:B------:R-:W-:Y:S02]  /*05b0*/  @!P2 IMAD.MOV.U32 R2, RZ, RZ, R6 ;  /* 0x000000ffff02a224 */ /* 0x000fe400078e0006 */
[----:B------:R-:W-:Y:S01]  /*05c0*/  @!P2 IMAD.MOV.U32 R3, RZ, RZ, R7 ;  /* 0x000000ffff03a224 */ /* 0x000fe200078e0007 */
[----:B------:R-:W-:Y:S01]  /*05d0*/  SEL R4, R4, 0x2, P1 ;  /* 0x0000000204047807 */ /* 0x000fe20000800000 */
[----:B------:R0:W3:Y:S01]  /*05e0*/  @!UP1 SYNCS.EXCH.64 URZ, [UR6+0x88], UR4 ;  /* 0x00008804063f95b2 */ /* 0x0000e20008000100 */
[----:B------:R-:W-:Y:S01]  /*05f0*/  NOP ;  /* 0x0000000000007918 */ /* 0x000fe20000000000 */
[----:B---34-:R-:W-:Y:S06]  /*0600*/  BAR.SYNC.DEFER_BLOCKING 0x0 ;  /* 0x0000000000007b1d */ /* 0x018fec0000010000 */
[----:B------:R-:W-:Y:S05]  /*0610*/  @!P3 BRA `(.L_x_3) ;  /* 0x0000007400ccb947 */ /* 0x000fea0003800000 */
[----:B------:R-:W-:-:S13]  /*0620*/  ISETP.GT.U32.AND P0, PT, R11, 0x1, PT ;  /* 0x000000010b00780c */ /* 0x000fda0003f04070 */
[----:B0-----:R-:W-:Y:S05]  /*0630*/  @P0 EXIT ;  /* 0x000000000000094d */ /* 0x001fea0003800000 */
[----:B------:R-:W-:Y:S01]  /*0640*/  ULDC.64 UR4, c[0x0][0x650] ;  /* 0x0001940000047ab9 */ /* 0x000fe20000000a00 */
[----:B------:R-:W-:Y:S01]  /*0650*/  PRMT R12, RZ, 0x7610, R12 ;  /* 0x00007610ff0c7816 */ /* 0x000fe2000000000c */
[----:B------:R-:W-:Y:S01]  /*0660*/  IMAD.MOV.U32 R6, RZ, RZ, -0x1 ;  /* 0xffffffffff067424 */ /* 0x000fe200078e00ff */
[----:B------:R-:W-:Y:S01]  /*0670*/  ISETP.GE.U32.AND P0, PT, R2, UR4, PT ;  /* 0x0000000402007c0c */ /* 0x000fe2000bf06070 */
[----:B------:R-:W-:Y:S02]  /*0680*/  IMAD.MOV.U32 R7, RZ, RZ, -0x1 ;  /* 0xffffffffff077424 */ /* 0x000fe400078e00ff */
[----:B------:R-:W-:Y:S01]  /*0690*/  IMAD.MOV.U32 R5, RZ, RZ, -0x1 ;  /* 0xffffffffff057424 */ /* 0x000fe200078e00ff */
[----:B------:R-:W-:-:S13]  /*06a0*/  ISETP.GE.U32.AND.EX P0, PT, R3, UR5, PT, P0 ;  /* 0x0000000503007c0c */ /* 0x000fda000bf06100 */
[----:B------:R-:W-:Y:S05]  /*06b0*/  @P0 BRA `(.L_x_4) ;  /* 0x00000004005c0947 */ /* 0x000fea0003800000 */
[----:B------:R-:W0:Y:S01]  /*06c0*/  LDC.64 R16, c[0x0][0x628] ;  /* 0x00018a00ff107b82 */ /* 0x000e220000000a00 */
[----:B------:R-:W-:Y:S02]  /*06d0*/  IMAD.MOV.U32 R6, RZ, RZ, R2 ;  /* 0x000000ffff067224 */ /* 0x000fe400078e0002 */
[----:B------:R-:W-:-:S05]  /*06e0*/  IMAD.MOV.U32 R7, RZ, RZ, R3 ;  /* 0x000000ffff077224 */ /* 0x000fca00078e0003 */
[----:B------:R-:W1:Y:S08]  /*06f0*/  LDC R18, c[0x0][0x630] ;  /* 0x00018c00ff127b82 */ /* 0x000e700000000800 */
[----:B------:R-:W2:Y:S01]  /*0700*/  LDC.64 R20, c[0x0][0x620] ;  /* 0x00018800ff147b82 */ /* 0x000ea20000000a00 */
[----:B0-----:R-:W-:-:S04]  /*0710*/  ISETP.NE.U32.AND P0, PT, R16, RZ, PT ;  /* 0x000000ff1000720c */ /* 0x001fc80003f05070 */
[----:B------:R-:W-:-:S13]  /*0720*/  ISETP.NE.AND.EX P0, PT, R17, RZ, PT, P0 ;  /* 0x000000ff1100720c */ /* 0x000fda0003f05300 */
[----:B-12---:R-:W-:Y:S05]  /*0730*/  @!P0 BRA `(.L_x_5) ;  /* 0x0000000000288947 */ /* 0x006fea0003800000 */
[----:B------:R-:W0:Y:S02]  /*0740*/  LDC R5, c[0x0][0x634] ;  /* 0x00018d00ff057b82 */ /* 0x000e240000000800 */
[----:B0-----:R-:W-:-:S05]  /*0750*/  IADD3 R5, P0, R2, R5, RZ ;  /* 0x0000000502057210 */ /* 0x001fca0007f1e0ff */
[----:B------:R-:W-:-:S04]  /*0760*/  IMAD.X R11, RZ, RZ, R3, P0 ;  /* 0x000000ffff0b7224 */ /* 0x000fc800000e0603 */
[----:B------:R-:W-:-:S04]  /*0770*/  IMAD.WIDE.U32 R6, R11, R16, RZ ;  /* 0x000000100b067225 */ /* 0x000fc800078e00ff */
[----:B------:R-:W-:-:S04]  /*0780*/  IMAD.WIDE.U32 R12, P0, R5, R17, R6 ;  /* 0x00000011050c7225 */ /* 0x000fc80007800006 */
[----:B------:R-:W-:-:S04]  /*0790*/  IMAD.WIDE.U32 R6, R5, R16, RZ ;  /* 0x0000001005067225 */ /* 0x000fc800078e00ff */
[----:B------:R-:W-:Y:S01]  /*07a0*/  IMAD.X R15, RZ, RZ, RZ, P0 ;  /* 0x000000ffff0f7224 */ /* 0x000fe200000e06ff */
[----:B------:R-:W-:Y:S01]  /*07b0*/  IADD3 RZ, P0, R7, R12, RZ ;  /* 0x0000000c07ff7210 */ /* 0x000fe20007f1e0ff */
[----:B------:R-:W-:-:S04]  /*07c0*/  IMAD.MOV.U32 R14, RZ, RZ, R13 ;  /* 0x000000ffff0e7224 */ /* 0x000fc800078e000d */
[----:B------:R-:W-:-:S08]  /*07d0*/  IMAD.WIDE.U32.X R6, R11, R17, R14, P0 ;  /* 0x000000110b067225 */ /* 0x000fd000000e040e */
.L_x_5:
[--C-:B------:R-:W-:Y:S01]  /*07e0*/  SHF.R.U64 R26, R6, R18, R7.reuse ;  /* 0x00000012061a7219 */ /* 0x100fe20000001207 */
[----:B------:R-:W0:Y:S01]  /*07f0*/  LDC.64 R22, c[0x0][0x640] ;  /* 0x00019000ff167b82 */ /* 0x000e220000000a00 */
[----:B------:R-:W-:Y:S01]  /*0800*/  I2FP.F32.U32 R5, R8 ;  /* 0x0000000800057245 */ /* 0x000fe20000201000 */
[----:B------:R-:W-:Y:S01]  /*0810*/  ULDC UR4, c[0x0][0x150] ;  /* 0x0000540000047ab9 */ /* 0x000fe20000000800 */
[----:B------:R-:W-:Y:S02]  /*0820*/  SHF.R.U32.HI R6, RZ, R18, R7 ;  /* 0x00000012ff067219 */ /* 0x000fe40000011607 */
[----:B------:R-:W-:Y:S01]  /*0830*/  IADD3 R11, P0, RZ, -R26, RZ ;  /* 0x8000001aff0b7210 */ /* 0x000fe20007f1e0ff */
[----:B------:R-:W-:Y:S01]  /*0840*/  FMUL R5, R5, UR4 ;  /* 0x0000000405057c20 */ /* 0x000fe20008400000 */
[----:B------:R-:W-:Y:S01]  /*0850*/  ULDC UR4, c[0x0][0x154] ;  /* 0x0000550000047ab9 */ /* 0x000fe20000000800 */
[----:B------:R-:W1:Y:S02]  /*0860*/  LDC R14, c[0x0][0x618] ;  /* 0x00018600ff0e7b82 */ /* 0x000e640000000800 */
[----:B------:R-:W-:-:S02]  /*0870*/  IMAD.X R13, RZ, RZ, ~R6, P0 ;  /* 0x000000ffff0d7224 */ /* 0x000fc400000e0e06 */
[----:B------:R-:W2:Y:S01]  /*0880*/  F2I.U32.TRUNC.NTZ R5, R5 ;  /* 0x0000000500057305 */ /* 0x000ea2000020f000 */
[----:B------:R-:W-:-:S03]  /*0890*/  IMAD.WIDE.U32 R6, R11, R20, R2 ;  /* 0x000000140b067225 */ /* 0x000fc600078e0002 */
[----:B------:R-:W3:Y:S01]  /*08a0*/  LDC R9, c[0x0][0x144] ;  /* 0x00005100ff097b82 */ /* 0x000ee20000000800 */
[----:B------:R-:W-:-:S04]  /*08b0*/  IMAD R12, R13, R20, RZ ;  /* 0x000000140d0c7224 */ /* 0x000fc800078e02ff */
[----:B------:R-:W-:Y:S02]  /*08c0*/  IMAD R11, R11, R21, R12 ;  /* 0x000000150b0b7224 */ /* 0x000fe400078e020c */
[----:B------:R-:W-:Y:S01]  /*08d0*/  IMAD.MOV.U32 R12, RZ, RZ, 0x1 ;  /* 0x00000001ff0c7424 */ /* 0x000fe200078e00ff */
[----:B------:R-:W4:Y:S01]  /*08e0*/  LDC R18, c[0x0][0x608] ;  /* 0x00018200ff127b82 */ /* 0x000f220000000800 */
[----:B------:R-:W-:Y:S01]  /*08f0*/  IMAD.IADD R11, R7, 0x1, R11 ;  /* 0x00000001070b7824 */ /* 0x000fe200078e020b */
[----:B0-----:R-:W-:Y:S01]  /*0900*/  ISETP.NE.U32.AND P0, PT, R22, RZ, PT ;  /* 0x000000ff1600720c */ /* 0x001fe20003f05070 */
[----:B--2---:R-:W-:-:S03]  /*0910*/  IMAD.MOV R7, RZ, RZ, -R5 ;  /* 0x000000ffff077224 */ /* 0x004fc600078e0a05 */
[----:B------:R-:W-:Y:S02]  /*0920*/  ISETP.NE.AND.EX P0, PT, R23, RZ, PT, P0 ;  /* 0x000000ff1700720c */ /* 0x000fe40003f05300 */
[----:B------:R-:W0:Y:S01]  /*0930*/  LDC R13, c[0x0][0x658] ;  /* 0x00019600ff0d7b82 */ /* 0x000e220000000800 */
[--C-:B-1----:R-:W-:Y:S02]  /*0940*/  SHF.R.U64 R16, R6, R14, R11.reuse ;  /* 0x0000000e06107219 */ /* 0x102fe4000000120b */
[----:B------:R-:W-:Y:S02]  /*0950*/  I2FP.F32.U32 R6, R10 ;  /* 0x0000000a00067245 */ /* 0x000fe40000201000 */
[----:B------:R-:W-:-:S03]  /*0960*/  SHF.R.U32.HI R11, RZ, R14, R11 ;  /* 0x0000000eff0b7219 */ /* 0x000fc6000001160b */
[----:B------:R-:W1:Y:S01]  /*0970*/  LDC R17, c[0x0][0x148] ;  /* 0x00005200ff117b82 */ /* 0x000e620000000800 */
[----:B---3--:R-:W-:Y:S02]  /*0980*/  IMAD R5, R9, R7, R8 ;  /* 0x0000000709057224 */ /* 0x008fe400078e0208 */
[----:B------:R-:W-:Y:S01]  /*0990*/  FMUL R7, R6, UR4 ;  /* 0x0000000406077c20 */ /* 0x000fe20008400000 */
[----:B------:R-:W-:-:S03]  /*09a0*/  IMAD.MOV.U32 R6, RZ, RZ, -0x1 ;  /* 0xffffffffff067424 */ /* 0x000fc600078e00ff */
[----:B------:R2:W3:Y:S01]  /*09b0*/  F2I.U32.TRUNC.NTZ R15, R7 ;  /* 0x00000007000f7305 */ /* 0x0004e2000020f000 */
[----:B------:R-:W1:Y:S01]  /*09c0*/  LDC R21, c[0x0][0x600] ;  /* 0x00018000ff157b82 */ /* 0x000e620000000800 */
[-CC-:B----4-:R-:W-:Y:S02]  /*09d0*/  SHF.R.U64 R27, R16, R18.reuse, R11.reuse ;  /* 0x00000012101b7219 */ /* 0x190fe4000000120b */
[----:B------:R-:W-:-:S05]  /*09e0*/  SHF.R.U32.HI R8, RZ, R18, R11 ;  /* 0x00000012ff087219 */ /* 0x000fca000001160b */
[----:B------:R-:W4:Y:S01]  /*09f0*/  LDC R20, c[0x0][0x648] ;  /* 0x00019200ff147b82 */ /* 0x000f220000000800 */
[-CC-:B0-----:R-:W-:Y:S02]  /*0a00*/  SHF.R.U64 R18, R27, R13.reuse, R8.reuse ;  /* 0x0000000d1b127219 */ /* 0x181fe40000001208 */
[-C--:B------:R-:W-:Y:S02]  /*0a10*/  SHF.L.U32 R6, R6, R13.reuse, RZ ;  /* 0x0000000d06067219 */ /* 0x080fe400000006ff */
[-C--:B------:R-:W-:Y:S02]  /*0a20*/  SHF.R.U32.HI R8, RZ, R13.reuse, R8 ;  /* 0x0000000dff087219 */ /* 0x080fe40000011608 */
[----:B------:R-:W-:Y:S01]  /*0a30*/  LOP3.LUT R14, RZ, R6, RZ, 0x33, !PT ;  /* 0x00000006ff0e7212 */ /* 0x000fe200078e33ff */
[----:B------:R-:W0:Y:S01]  /*0a40*/  LDC R25, c[0x0][0x638] ;  /* 0x00018e00ff197b82 */ /* 0x000e220000000800 */
[----:B------:R-:W-:Y:S01]  /*0a50*/  SHF.L.U32 R11, R12, R13, RZ ;  /* 0x0000000d0c0b7219 */ /* 0x000fe200000006ff */
[----:B------:R-:W-:-:S02]  /*0a60*/  IMAD.MOV.U32 R6, RZ, RZ, R18 ;  /* 0x000000ffff067224 */ /* 0x000fc400078e0012 */
[----:B--2---:R-:W-:-:S04]  /*0a70*/  IMAD.MOV.U32 R7, RZ, RZ, R8 ;  /* 0x000000ffff077224 */ /* 0x004fc800078e0008 */
[----:B------:R-:W2:Y:S01]  /*0a80*/  LDC R24, c[0x0][0x610] ;  /* 0x00018400ff187b82 */ /* 0x000ea20000000800 */
[----:B---3--:R-:W-:Y:S05]  /*0a90*/  @!P0 BRA `(.L_x_6) ;  /* 0x0000000000288947 */ /* 0x008fea0003800000 */
[----:B------:R-:W3:Y:S02]  /*0aa0*/  LDC R13, c[0x0][0x64c] ;  /* 0x00019300ff0d7b82 */ /* 0x000ee40000000800 */
[----:B---3--:R-:W-:-:S05]  /*0ab0*/  IADD3 R13, P0, R18, R13, RZ ;  /* 0x0000000d120d7210 */ /* 0x008fca0007f1e0ff */
        /* <DEDUP_REMOVED lines=8> */
.L_x_6:
[----:B----4-:R-:W-:Y:S01]  /*0b40*/  SHF.R.U64 R6, R6, R20, R7 ;  /* 0x0000001406067219 */ /* 0x010fe20000001207 */
[----:B-1----:R-:W-:Y:S01]  /*0b50*/  VIADD R7, R21, 0xffffffff ;  /* 0xffffffff15077836 */ /* 0x002fe20000000000 */
[----:B------:R-:W-:Y:S01]  /*0b60*/  LOP3.LUT R14, R27, R14, RZ, 0xc0, !PT ;  /* 0x0000000e1b0e7212 */ /* 0x000fe200078ec0ff */
[----:B------:R-:W-:Y:S02]  /*0b70*/  IMAD.MOV R15, RZ, RZ, -R15 ;  /* 0x000000ffff0f7224 */ /* 0x000fe400078e0a0f */
[----:B------:R-:W-:Y:S01]  /*0b80*/  IMAD.MOV R8, RZ, RZ, -R6 ;  /* 0x000000ffff087224 */ /* 0x000fe200078e0a06 */
[----:B------:R-:W-:Y:S01]  /*0b90*/  LOP3.LUT R7, R16, R7, RZ, 0xc0, !PT ;  /* 0x0000000710077212 */ /* 0x000fe200078ec0ff */
[----:B------:R-:W-:Y:S02]  /*0ba0*/  IMAD R14, R11, R6, R14 ;  /* 0x000000060b0e7224 */ /* 0x000fe400078e020e */
[----:B------:R-:W-:Y:S02]  /*0bb0*/  @P2 IMAD R5, R17, R15, R10 ;  /* 0x0000000f11052224 */ /* 0x000fe400078e020a */
[----:B0-----:R-:W-:-:S02]  /*0bc0*/  IMAD R6, R8, R25, R18 ;  /* 0x0000001908067224 */ /* 0x001fc400078e0212 */
[----:B--2---:R-:W-:Y:S02]  /*0bd0*/  IMAD R5, R14, R24, R5 ;  /* 0x000000180e057224 */ /* 0x004fe400078e0205 */
[----:B------:R-:W-:Y:S02]  /*0be0*/  IMAD R6, R6, R21, R7 ;  /* 0x0000001506067224 */ /* 0x000fe400078e0207 */
[----:B------:R-:W-:-:S03]  /*0bf0*/  IMAD.MOV.U32 R12, RZ, RZ, 0x1 ;  /* 0x00000001ff0c7424 */ /* 0x000fc600078e00ff */
[----:B------:R-:W-:Y:S02]  /*0c00*/  SEL R7, R6, R5, !P2 ;  /* 0x0000000506077207 */ /* 0x000fe40005000000 */
[----:B------:R-:W-:Y:S01]  /*0c10*/  SEL R6, R5, R6, !P2 ;  /* 0x0000000605067207 */ /* 0x000fe20005000000 */
[----:B------:R-:W-:-:S07]  /*0c20*/  IMAD.MOV.U32 R5, RZ, RZ, R26 ;  /* 0x000000ffff057224 */ /* 0x000fce00078e001a */
.L_x_4:
[----:B------:R-:W-:-:S08]  /*0c30*/  NOP ;  /* 0x0000000000007918 */ /* 0x000fd00000000000 */
[----:B------:R-:W0:Y:S02]  /*0c40*/  USETMAXREG.TRY_ALLOC.CTAPOOL UP0, 0xe8 ;  /* 0x000000e8000079c8 */ /* 0x000e240008000600 */
[----:B0-----:R-:W-:-:S13]  /*0c50*/  PLOP3.LUT P0, PT, PT, PT, UP0, 0x80, 0x0 ;  /* 0x000000000000781c */ /* 0x001fda0003f0f008 */
[----:B------:R-:W-:Y:S05]  /*0c60*/  @!P0 BRA `(.L_x_4) ;  /* 0xfffffffc00f08947 */ /* 0x000fea000383ffff */
[----:B------:R-:W-:Y:S01]  /*0c70*/  ULDC.64 UR4, c[0x0][0x598] ;  /* 0x0001660000047ab9 */ /* 0x000fe20000000a00 */
[----:B------:R-:W-:Y:S01]  /*0c80*/  ULDC.64 UR16, c[0x0][0x208] ;  /* 0x0000820000107ab9 */ /* 0x000fe20000000a00 */
[----:B------:R-:W-:-:S04]  /*0c90*/  ISETP.NE.U32.AND P0, PT, RZ, UR4, PT ;  /* 0x00000004ff007c0c */ /* 0x000fc8000bf05070 */
[----:B------:R-:W-:-:S13]  /*0ca0*/  ISETP.NE.AND.EX P0, PT, RZ, UR5, PT, P0 ;  /* 0x00000005ff007c0c */ /* 0x000fda000bf05300 */
[----:B------:R-:W-:Y:S05]  /*0cb0*/  @!P0 BRA `(.L_x_7) ;  /* 0x00000000001c8947 */ /* 0x000fea0003800000 */
[----:B------:R-:W0:Y:S02]  /*0cc0*/  LDC.64 R8, c[0x0][0x598] ;  /* 0x00016600ff087b82 */ /* 0x000e240000000a00 */
[----:B0-----:R-:W2:Y:S02]  /*0cd0*/  LDG.E.64 R8, desc[UR16][R8.64] ;  /* 0x0000001008087981 */ /* 0x001ea4000c1e1b00 */
[----:B--2---:R-:W-:-:S04]  /*0ce0*/  ISETP.NE.U32.AND P0, PT, R8, RZ, PT ;  /* 0x000000ff0800720c */ /* 0x004fc80003f05070 */
[----:B------:R-:W-:-:S13]  /*0cf0*/  ISETP.NE.AND.EX P0, PT, R9, RZ, PT, P0 ;  /* 0x000000ff0900720c */ /* 0x000fda0003f05300 */
[----:B------:R-:W-:Y:S05]  /*0d00*/  @!P0 BRA `(.L_x_7) ;  /* 0x0000000000088947 */ /* 0x000fea0003800000 */
[----:B------:R0:W5:Y:S01]  /*0d10*/  LD.E R8, desc[UR16][R8.64] ;  /* 0x0000001008087980 */ /* 0x000162000c101900 */
[----:B------:R-:W-:Y:S05]  /*0d20*/  BRA `(.L_x_8) ;  /* 0x0000000000207947 */ /* 0x000fea0003800000 */
.L_x_7:
[----:B------:R-:W-:Y:S02]  /*0d30*/  ULDC.64 UR4, c[0x0][0x588] ;  /* 0x0001620000047ab9 */ /* 0x000fe40000000a00 */
[----:B------:R-:W-:-:S04]  /*0d40*/  ISETP.NE.U32.AND P0, PT, RZ, UR4, PT ;  /* 0x00000004ff007c0c */ /* 0x000fc8000bf05070 */
[----:B------:R-:W-:-:S13]  /*0d50*/  ISETP.NE.AND.EX P0, PT, RZ, UR5, PT, P0 ;  /* 0x00000005ff007c0c */ /* 0x000fda000bf05300 */
[----:B------:R-:W-:Y:S05]  /*0d60*/  @!P0 BRA `(.L_x_9) ;  /* 0x00000000000c8947 */ /* 0x000fea0003800000 */
[----:B------:R-:W0:Y:S02]  /*0d70*/  LDC.64 R8, c[0x0][0x588] ;  /* 0x00016200ff087b82 */ /* 0x000e240000000a00 */
[----:B0-----:R1:W5:Y:S01]  /*0d80*/  LDG.E R8, desc[UR16][R8.64] ;  /* 0x0000001008087981 */ /* 0x001362000c1e1900 */
[----:B------:R-:W-:Y:S05]  /*0d90*/  BRA `(.L_x_8) ;  /* 0x0000000000047947 */ /* 0x000fea0003800000 */
.L_x_9:
[----:B------:R-:W2:Y:S02]  /*0da0*/  LDC R8, c[0x0][0x580] ;  /* 0x00016000ff087b82 */ /* 0x000ea40000000800 */
.L_x_8:
[----:B------:R-:W-:Y:S02]  /*0db0*/  ULDC.64 UR4, c[0x0][0x5a0] ;  /* 0x0001680000047ab9 */ /* 0x000fe40000000a00 */
[----:B------:R-:W-:-:S04]  /*0dc0*/  ISETP.NE.U32.AND P0, PT, RZ, UR4, PT ;  /* 0x00000004ff007c0c */ /* 0x000fc8000bf05070 */
[----:B------:R-:W-:-:S13]  /*0dd0*/  ISETP.NE.AND.EX P0, PT, RZ, UR5, PT, P0 ;  /* 0x00000005ff007c0c */ /* 0x000fda000bf05300 */
[----:B------:R-:W-:Y:S05]  /*0de0*/  @!P0 BRA `(.L_x_10) ;  /* 0x00000000001c8947 */ /* 0x000fea0003800000 */
[----:B------:R-:W3:Y:S02]  /*0df0*/  LDC.64 R10, c[0x0][0x5a0] ;  /* 0x00016800ff0a7b82 */ /* 0x000ee40000000a00 */
[----:B---3--:R-:W3:Y:S02]  /*0e00*/  LDG.E.64 R10, desc[UR16][R10.64] ;  /* 0x000000100a0a7981 */ /* 0x008ee4000c1e1b00 */
[----:B---3--:R-:W-:-:S04]  /*0e10*/  ISETP.NE.U32.AND P0, PT, R10, RZ, PT ;  /* 0x000000ff0a00720c */ /* 0x008fc80003f05070 */
[----:B------:R-:W-:-:S13]  /*0e20*/  ISETP.NE.AND.EX P0, PT, R11, RZ, PT, P0 ;  /* 0x000000ff0b00720c */ /* 0x000fda0003f05300 */
[----:B------:R-:W-:Y:S05]  /*0e30*/  @!P0 BRA `(.L_x_10) ;  /* 0x0000000000088947 */ /* 0x000fea0003800000 */
[----:B01----:R0:W5:Y:S01]  /*0e40*/  LD.E R9, desc[UR16][R10.64] ;  /* 0x000000100a097980 */ /* 0x003162000c101900 */
[----:B------:R-:W-:Y:S05]  /*0e50*/  BRA `(.L_x_11) ;  /* 0x0000000000207947 */ /* 0x000fea0003800000 */
.L_x_10:
[----:B------:R-:W-:Y:S02]  /*0e60*/  ULDC.64 UR4, c[0x0][0x590] ;  /* 0x0001640000047ab9 */ /* 0x000fe40000000a00 */
[----:B------:R-:W-:-:S04]  /*0e70*/  ISETP.NE.U32.AND P0, PT, RZ, UR4, PT ;  /* 0x00000004ff007c0c */ /* 0x000fc8000bf05070 */
[----:B------:R-:W-:-:S13]  /*0e80*/  ISETP.NE.AND.EX P0, PT, RZ, UR5, PT, P0 ;  /* 0x00000005ff007c0c */ /* 0x000fda000bf05300 */
[----:B------:R-:W-:Y:S05]  /*0e90*/  @!P0 BRA `(.L_x_12) ;  /* 0x00000000000c8947 */ /* 0x000fea0003800000 */
[----:B------:R-:W0:Y:S02]  /*0ea0*/  LDC.64 R10, c[0x0][0x590] ;  /* 0x00016400ff0a7b82 */ /* 0x000e240000000a00 */
[----:B01----:R1:W5:Y:S01]  /*0eb0*/  LDG.E R9, desc[UR16][R10.64] ;  /* 0x000000100a097981 */ /* 0x003362000c1e1900 */
[----:B------:R-:W-:Y:S05]  /*0ec0*/  BRA `(.L_x_11) ;  /* 0x0000000000047947 */ /* 0x000fea0003800000 */
.L_x_12:
[----:B01----:R-:W3:Y:S02]  /*0ed0*/  LDC R9, c[0x0][0x584] ;  /* 0x00016100ff097b82 */ /* 0x003ee40000000800 */
.L_x_11:
[----:B------:R-:W-:-:S13]  /*0ee0*/  LOP3.LUT P0, RZ, R12, 0xff, RZ, 0xc0, !PT ;  /* 0x000000ff0cff7812 */ /* 0x000fda000780c0ff */
[----:B------:R-:W-:Y:S05]  /*0ef0*/  @!P0 EXIT ;  /* 0x000000000000894d */ /* 0x000fea0003800000 */
[----:B------:R-:W-:Y:S01]  /*0f00*/  ULDC UR4, c[0x0][0x28c] ;  /* 0x0000a30000047ab9 */ /* 0x000fe20000000800 */
[----:B------:R-:W-:Y:S01]  /*0f10*/  LOP3.LUT R138, R4, 0x1, RZ, 0xfc, !PT ;  /* 0x00000001048a7812 */ /* 0x000fe200078efcff */
[----:B------:R-:W-:-:S04]  /*0f20*/  UIADD3 UR4, UR4, 0x7f, URZ ;  /* 0x0000007f04047890 */ /* 0x000fc8000fffe03f */
[----:B------:R-:W-:-:S04]  /*0f30*/  USHF.R.S32.HI UR5, URZ, 0x1f, UR4 ;  /* 0x0000001f3f057899 */ /* 0x000fc80008011404 */
[----:B------:R-:W-:-:S03]  /*0f40*/  ULEA.HI UR5, UR5, UR4, URZ, 0x7 ;  /* 0x0000000405057291 */ /* 0x000fc6000f8f383f */
[----:B------:R-:W-:Y:S01]  /*0f50*/  UMOV UR4, URZ ;  /* 0x0000003f00047c82 */ /* 0x000fe20008000000 */
[----:B------:R-:W-:-:S03]  /*0f60*/  USHF.R.S32.HI UR9, URZ, 0x7, UR5 ;  /* 0x000000073f097899 */ /* 0x000fc60008011405 */
[----:B------:R-:W-:-:S09]  /*0f70*/  UMOV UR5, URZ ;  /* 0x0000003f00057c82 */ /* 0x000fd20008000000 */
.L_x_165:
[----:B01----:R-:W-:Y:S01]  /*0f80*/  LOP3.LUT R10, R0, 0x80, RZ, 0xc0, !PT ;  /* 0x00000080000a7812 */ /* 0x003fe200078ec0ff */
[----:B------:R-:W0:Y:S01]  /*0f90*/  S2UR UR13, SR_CgaCtaId ;  /* 0x00000000000d79c3 */ /* 0x000e220000008800 */
[----:B------:R-:W-:Y:S01]  /*0fa0*/  UMOV UR12, 0x400 ;  /* 0x00000400000c7882 */ /* 0x000fe20000000000 */
[----:B------:R-:W-:Y:S01]  /*0fb0*/  UMOV UR6, URZ ;  /* 0x0000003f00067c82 */ /* 0x000fe20008000000 */
[----:B------:R-:W-:Y:S01]  /*0fc0*/  SHF.R.U32.HI R10, RZ, 0x7, R10 ;  /* 0x00000007ff0a7819 */ /* 0x000fe2000001160a */
[----:B------:R-:W-:Y:S01]  /*0fd0*/  UMOV UR7, URZ ;  /* 0x0000003f00077c82 */ /* 0x000fe20008000000 */
[----:B------:R-:W-:Y:S01]  /*0fe0*/  UMOV UR18, UR5 ;  /* 0x0000000500127c82 */ /* 0x000fe20008000000 */
[----:B------:R-:W-:Y:S02]  /*0ff0*/  CS2R R14, SRZ ;  /* 0x00000000000e7805 */ /* 0x000fe4000001ff00 */
[----:B------:R-:W-:Y:S01]  /*1000*/  CS2R R12, SRZ ;  /* 0x00000000000c7805 */ /* 0x000fe2000001ff00 */
[----:B------:R-:W1:Y:S01]  /*1010*/  LDC R11, c[0x0][0x28c] ;  /* 0x0000a300ff0b7b82 */ /* 0x000e620000000800 */
[----:B------:R-:W4:Y:S01]  /*1020*/  SHFL.IDX PT, R10, R10, RZ, 0x1f ;  /* 0x00001fff0a0a7589 */ /* 0x000f2200000e0000 */
[----:B------:R-:W-:-:S02]  /*1030*/  CS2R R16, SRZ ;  /* 0x0000000000107805 */ /* 0x000fc4000001ff00 */
[----:B------:R-:W-:Y:S02]  /*1040*/  CS2R R18, SRZ ;  /* 0x0000000000127805 */ /* 0x000fe4000001ff00 */
[----:B------:R-:W-:Y:S02]  /*1050*/  CS2R R20, SRZ ;  /* 0x0000000000147805 */ /* 0x000fe4000001ff00 */
[----:B------:R-:W-:Y:S02]  /*1060*/  CS2R R22, SRZ ;  /* 0x0000000000167805 */ /* 0x000fe4000001ff00 */
[----:B------:R-:W-:Y:S02]  /*1070*/  CS2R R88, SRZ ;  /* 0x0000000000587805 */ /* 0x000fe4000001ff00 */
[----:B------:R-:W-:Y:S02]  /*1080*/  CS2R R90, SRZ ;  /* 0x00000000005a7805 */ /* 0x000fe4000001ff00 */
        /* <DEDUP_REMOVED lines=16> */
[----:B-1----:R-:W-:Y:S02]  /*1190*/  ISETP.GE.AND P0, PT, R11, 0x1, PT ;  /* 0x000000010b00780c */ /* 0x002fe40003f06270 */
[----:B------:R-:W-:Y:S02]  /*11a0*/  CS2R R124, SRZ ;  /* 0x00000000007c7805 */ /* 0x000fe4000001ff00 */
[----:B----4-:R-:W-:-:S02]  /*11b0*/  R2UR UR8, R10 ;  /* 0x000000000a0872ca */ /* 0x010fc400000e0000 */
[----:B------:R-:W-:Y:S02]  /*11c0*/  CS2R R126, SRZ ;  /* 0x00000000007e7805 */ /* 0x000fe4000001ff00 */
[----:B------:R-:W-:Y:S02]  /*11d0*/  CS2R R128, SRZ ;  /* 0x0000000000807805 */ /* 0x000fe4000001ff00 */
[----:B------:R-:W-:Y:S02]  /*11e0*/  CS2R R130, SRZ ;  /* 0x0000000000827805 */ /* 0x000fe4000001ff00 */
[----:B------:R-:W-:Y:S02]  /*11f0*/  CS2R R132, SRZ ;  /* 0x0000000000847805 */ /* 0x000fe4000001ff00 */
[----:B------:R-:W-:Y:S02]  /*1200*/  CS2R R134, SRZ ;  /* 0x0000000000867805 */ /* 0x000fe4000001ff00 */
[----:B------:R-:W-:Y:S01]  /*1210*/  CS2R R136, SRZ ;  /* 0x0000000000887805 */ /* 0x000fe2000001ff00 */
[----:B------:R-:W-:Y:S01]  /*1220*/  IMAD.MOV.U32 R139, RZ, RZ, RZ ;  /* 0x000000ffff8b7224 */ /* 0x000fe200078e00ff */
[----:B------:R-:W-:Y:S01]  /*1230*/  CS2R R24, SRZ ;  /* 0x0000000000187805 */ /* 0x000fe2000001ff00 */
[----:B------:R-:W-:Y:S01]  /*1240*/  IMAD.MOV.U32 R141, RZ, RZ, RZ ;  /* 0x000000ffff8d7224 */ /* 0x000fe200078e00ff */
[----:B---3--:R-:W-:Y:S01]  /*1250*/  CS2R R26, SRZ ;  /* 0x00000000001a7805 */ /* 0x008fe2000001ff00 */
[----:B------:R-:W-:Y:S01]  /*1260*/  IMAD.U32 R142, RZ, RZ, UR4 ;  /* 0x00000004ff8e7e24 */ /* 0x000fe2000f8e00ff */
[----:B------:R-:W-:Y:S01]  /*1270*/  CS2R R28, SRZ ;  /* 0x00000000001c7805 */ /* 0x000fe2000001ff00 */
[----:B------:R-:W-:Y:S01]  /*1280*/  ULEA.HI UR10, UR8, UR8, URZ, 0x1 ;  /* 0x00000008080a7291 */ /* 0x000fe2000f8f083f */
[----:B------:R-:W-:-:S02]  /*1290*/  CS2R R30, SRZ ;  /* 0x00000000001e7805 */ /* 0x000fc4000001ff00 */
[----:B------:R-:W-:Y:S02]  /*12a0*/  CS2R R32, SRZ ;  /* 0x0000000000207805 */ /* 0x000fe4000001ff00 */
[----:B------:R-:W-:Y:S01]  /*12b0*/  CS2R R34, SRZ ;  /* 0x0000000000227805 */ /* 0x000fe2000001ff00 */
[----:B------:R-:W-:Y:S01]  /*12c0*/  ULOP3.LUT UR11, UR10, 0x7fffe, URZ, 0xc0, !UPT ;  /* 0x0007fffe0a0b7892 */ /* 0x000fe2000f8ec03f */
[----:B------:R-:W-:Y:S01]  /*12d0*/  CS2R R36, SRZ ;  /* 0x0000000000247805 */ /* 0x000fe2000001ff00 */
[----:B0-----:R-:W-:Y:S01]  /*12e0*/  ULEA UR10, UR13, UR12, 0x18 ;  /* 0x0000000c0d0a7291 */ /* 0x001fe2000f8ec03f */
[----:B------:R-:W-:Y:S01]  /*12f0*/  CS2R R38, SRZ ;  /* 0x0000000000267805 */ /* 0x000fe2000001ff00 */
[----:B------:R-:W-:Y:S01]  /*1300*/  UIADD3 UR11, UR8, -UR11, URZ ;  /* 0x8000000b080b7290 */ /* 0x000fe2000fffe03f */
[----:B------:R-:W-:Y:S02]  /*1310*/  CS2R R40, SRZ ;  /* 0x0000000000287805 */ /* 0x000fe4000001ff00 */
[----:B------:R-:W-:Y:S01]  /*1320*/  CS2R R42, SRZ ;  /* 0x00000000002a7805 */ /* 0x000fe2000001ff00 */
[----:B------:R-:W-:Y:S01]  /*1330*/  UMOV UR8, URZ ;  /* 0x0000003f00087c82 */ /* 0x000fe20008000000 */
[----:B------:R-:W-:Y:S01]  /*1340*/  ULEA UR11, UR11, UR10, 0xd ;  /* 0x0000000a0b0b7291 */ /* 0x000fe2000f8e683f */
[----:B------:R-:W-:-:S02]  /*1350*/  CS2R R44, SRZ ;  /* 0x00000000002c7805 */ /* 0x000fc4000001ff00 */
[----:B------:R-:W-:Y:S02]  /*1360*/  CS2R R46, SRZ ;  /* 0x00000000002e7805 */ /* 0x000fe4000001ff00 */
[----:B------:R-:W-:Y:S01]  /*1370*/  CS2R R48, SRZ ;  /* 0x0000000000307805 */ /* 0x000fe2000001ff00 */
[----:B------:R-:W-:Y:S01]  /*1380*/  UIADD3 UR11, UR11, 0x180, URZ ;  /* 0x000001800b0b7890 */ /* 0x000fe2000fffe03f */
[----:B------:R-:W-:Y:S02]  /*1390*/  CS2R R50, SRZ ;  /* 0x0000000000327805 */ /* 0x000fe4000001ff00 */
[----:B------:R-:W-:Y:S02]  /*13a0*/  CS2R R52, SRZ ;  /* 0x0000000000347805 */ /* 0x000fe4000001ff00 */
[----:B------:R-:W-:Y:S01]  /*13b0*/  CS2R R54, SRZ ;  /* 0x0000000000367805 */ /* 0x000fe2000001ff00 */
[----:B------:R-:W-:Y:S01]  /*13c0*/  USHF.R.U32.HI UR11, URZ, 0x4, UR11 ;  /* 0x000000043f0b7899 */ /* 0x000fe2000801160b */
[----:B------:R-:W-:-:S02]  /*13d0*/  CS2R R56, SRZ ;  /* 0x0000000000387805 */ /* 0x000fc4000001ff00 */
[----:B------:R-:W-:Y:S02]  /*13e0*/  CS2R R58, SRZ ;  /* 0x00000000003a7805 */ /* 0x000fe4000001ff00 */
[----:B------:R-:W-:Y:S01]  /*13f0*/  CS2R R60, SRZ ;  /* 0x00000000003c7805 */ /* 0x000fe2000001ff00 */
[----:B------:R-:W-:Y:S01]  /*1400*/  ULOP3.LUT UR11, UR11, 0x3fff, URZ, 0xc0, !UPT ;  /* 0x00003fff0b0b7892 */ /* 0x000fe2000f8ec03f */
        /* <DEDUP_REMOVED lines=12> */
[----:B------:R-:W-:Y:S01]  /*14d0*/  CS2R R86, SRZ ;  /* 0x0000000000567805 */ /* 0x000fe2000001ff00 */
[----:B------:R-:W-:Y:S06]  /*14e0*/  @!P0 BRA `(.L_x_13) ;  /* 0x0000000800608947 */ /* 0x000fec0003800000 */
[----:B------:R-:W-:-:S13]  /*14f0*/  ISETP.NE.AND P1, PT, R138, 0x3, PT ;  /* 0x000000038a00780c */ /* 0x000fda0003f25270 */
[----:B------:R-:W-:Y:S05]  /*1500*/  @!P1 BRA `(.L_x_14) ;  /* 0x0000000000049947 */ /* 0x000fea0003800000 */
[----:B------:R-:W-:Y:S01]  /*1510*/  BPT.TRAP 0x1 ;  /* 0x000000040000795c */ /* 0x000fe20000300000 */
.L_x_14:
[----:B------:R-:W-:Y:S01]  /*1520*/  ULEA UR6, UR5, UR10, 0x3 ;  /* 0x0000000a05067291 */ /* 0x000fe2000f8e183f */
[----:B------:R-:W-:-:S05]  /*1530*/  IMAD.U32 R10, RZ, RZ, UR4 ;  /* 0x00000004ff0a7e24 */ /* 0x000fca000f8e00ff */
[----:B------:R-:W-:-:S04]  /*1540*/  SHF.L.U32 R10, R10, 0x1f, RZ ;  /* 0x0000001f0a0a7819 */ /* 0x000fc800000006ff */
[----:B------:R0:W1:Y:S01]  /*1550*/  SYNCS.PHASECHK.TRANS64.TRYWAIT P0, [UR6], R10 ;  /* 0x0000000aff0075a7 */ /* 0x0000620008000146 */
[----:B------:R-:W-:Y:S05]  /*1560*/  @!P1 BRA `(.L_x_15) ;  /* 0x0000000000049947 */ /* 0x000fea0003800000 */
[----:B------:R-:W-:Y:S01]  /*1570*/  BPT.TRAP 0x1 ;  /* 0x000000040000795c */ /* 0x000fe20000300000 */
.L_x_15:
[----:B-1----:R-:W-:Y:S05]  /*1580*/  @P0 BRA `(.L_x_16) ;  /* 0x0000000000080947 */ /* 0x002fea0003800000 */
[----:B------:R-:W1:Y:S02]  /*1590*/  SYNCS.PHASECHK.TRANS64.TRYWAIT P0, [UR6], R10 ;  /* 0x0000000aff0075a7 */ /* 0x000e640008000146 */
[----:B-1----:R-:W-:Y:S05]  /*15a0*/  @!P0 BRA `(.L_x_17) ;  /* 0x0000007c00e08947 */ /* 0x002fea0003800000 */
.L_x_16:
[----:B------:R-:W-:Y:S01]  /*15b0*/  UIADD3 UR6, UR10, 0x1c180, URZ ;  /* 0x0001c1800a067890 */ /* 0x000fe2000fffe03f */
[----:B------:R-:W-:Y:S01]  /*15c0*/  WARPGROUP.ARRIVE ;  /* 0x00000000000079c5 */ /* 0x000fe20000000000 */
[----:B------:R-:W-:Y:S01]  /*15d0*/  ULOP3.LUT UR8, UR11, 0x10000, URZ, 0xfc, !UPT ;  /* 0x000100000b087892 */ /* 0x000fe2000f8efc3f */
[----:B------:R-:W-:Y:S01]  /*15e0*/  CS2R R14, SRZ ;  /* 0x00000000000e7805 */ /* 0x000fe2000001ff00 */
[----:B------:R-:W-:Y:S01]  /*15f0*/  USHF.R.U32.HI UR6, URZ, 0x4, UR6 ;  /* 0x000000043f067899 */ /* 0x000fe20008011606 */
[----:B------:R-:W-:Y:S01]  /*1600*/  CS2R R12, SRZ ;  /* 0x00000000000c7805 */ /* 0x000fe2000001ff00 */
[----:B------:R-:W-:Y:S01]  /*1610*/  UMOV UR13, 0x40000040 ;  /* 0x40000040000d7882 */ /* 0x000fe20000000000 */
[----:B------:R-:W-:Y:S01]  /*1620*/  UMOV UR15, 0x40000040 ;  /* 0x40000040000f7882 */ /* 0x000fe20000000000 */
[----:B------:R-:W-:Y:S01]  /*1630*/  ULOP3.LUT UR6, UR6, 0x3fff, URZ, 0xc0, !UPT ;  /* 0x00003fff06067892 */ /* 0x000fe2000f8ec03f */
[----:B------:R-:W-:Y:S02]  /*1640*/  CS2R R16, SRZ ;  /* 0x0000000000107805 */ /* 0x000fe4000001ff00 */
[----:B------:R-:W-:-:S02]  /*1650*/  CS2R R18, SRZ ;  /* 0x0000000000127805 */ /* 0x000fc4000001ff00 */
[----:B------:R-:W-:Y:S01]  /*1660*/  CS2R R20, SRZ ;  /* 0x0000000000147805 */ /* 0x000fe2000001ff00 */
[----:B------:R-:W-:Y:S01]  /*1670*/  ULOP3.LUT UR7, UR6, 0x10000, URZ, 0xfc, !UPT ;  /* 0x0001000006077892 */ /* 0x000fe2000f8efc3f */
[----:B------:R-:W-:Y:S01]  /*1680*/  CS2R R22, SRZ ;  /* 0x0000000000167805 */ /* 0x000fe2000001ff00 */
[----:B------:R-:W-:Y:S01]  /*1690*/  ULEA UR6, UR5, UR8, 0xa ;  /* 0x0000000805067291 */ /* 0x000fe2000f8e503f */
[----:B------:R-:W-:Y:S01]  /*16a0*/  CS2R R88, SRZ ;  /* 0x0000000000587805 */ /* 0x000fe2000001ff00 */
[----:B------:R-:W-:Y:S01]  /*16b0*/  ULEA UR7, UR5, UR7, 0xa ;  /* 0x0000000705077291 */ /* 0x000fe2000f8e503f */
[----:B------:R-:W-:Y:S02]  /*16c0*/  CS2R R90, SRZ ;  /* 0x00000000005a7805 */ /* 0x000fe4000001ff00 */
[----:B------:R-:W-:Y:S02]  /*16d0*/  CS2R R92, SRZ ;  /* 0x00000000005c7805 */ /* 0x000fe4000001ff00 */
[----:B------:R-:W-:-:S02]  /*16e0*/  CS2R R94, SRZ ;  /* 0x00000000005e7805 */ /* 0x000fc4000001ff00 */
[----:B------:R-:W-:Y:S01]  /*16f0*/  CS2R R96, SRZ ;  /* 0x0000000000607805 */ /* 0x000fe2000001ff00 */
[----:B------:R-:W-:Y:S01]  /*1700*/  UMOV UR12, UR6 ;  /* 0x00000006000c7c82 */ /* 0x000fe20008000000 */
[----:B------:R-:W-:Y:S01]  /*1710*/  CS2R R98, SRZ ;  /* 0x0000000000627805 */ /* 0x000fe2000001ff00 */
[----:B------:R-:W-:Y:S01]  /*1720*/  UMOV UR14, UR7 ;  /* 0x00000007000e7c82 */ /* 0x000fe20008000000 */
[----:B------:R-:W-:Y:S01]  /*1730*/  CS2R R100, SRZ ;  /* 0x0000000000647805 */ /* 0x000fe2000001ff00 */
[----:B------:R-:W-:Y:S01]  /*1740*/  QGMMA.64x128x32.F32.E4M3.E4M3 R24, gdesc[UR12], RZ, !UPT ;  /* 0x01e000000c1879f3 */ /* 0x000fe2000c7008ff */
[----:B------:R-:W-:Y:S01]  /*1750*/  UIADD3 UR12, UR6, 0x2, URZ ;  /* 0x00000002060c7890 */ /* 0x000fe2000fffe03f */
[----:B------:R-:W-:Y:S01]  /*1760*/  CS2R R102, SRZ ;  /* 0x0000000000667805 */ /* 0x000fe2000001ff00 */
[----:B------:R-:W-:Y:S01]  /*1770*/  UIADD3 UR14, UR7, 0x2, URZ ;  /* 0x00000002070e7890 */ /* 0x000fe2000fffe03f */
[----:B------:R-:W-:Y:S01]  /*1780*/  CS2R R104, SRZ ;  /* 0x0000000000687805 */ /* 0x000fe2000001ff00 */
[----:B------:R-:W-:Y:S01]  /*1790*/  UMOV UR13, 0x40000040 ;  /* 0x40000040000d7882 */ /* 0x000fe20000000000 */
[----:B------:R-:W-:Y:S01]  /*17a0*/  UMOV UR15, 0x40000040 ;  /* 0x40000040000f7882 */ /* 0x000fe20000000000 */
        /* <DEDUP_REMOVED lines=16> */
[----:B------:R-:W-:Y:S02]  /*18b0*/  IMAD.MOV.U32 R139, RZ, RZ, RZ ;  /* 0x000000ffff8b7224 */ /* 0x000fe400078e00ff */
[----:B------:R-:W-:Y:S01]  /*18c0*/  IMAD.MOV.U32 R141, RZ, RZ, RZ ;  /* 0x000000ffff8d7224 */ /* 0x000fe200078e00ff */
[----:B------:R-:W-:Y:S01]  /*18d0*/  QGMMA.64x128x32.F32.E4M3.E4M3 R24, gdesc[UR12], R24 ;  /* 0x01e000000c1879f3 */ /* 0x000fe20008700818 */
[----:B------:R-:W-:Y:S02]  /*18e0*/  UIADD3 UR12, UR6, 0x4, URZ ;  /* 0x00000004060c7890 */ /* 0x000fe4000fffe03f */
[----:B------:R-:W-:Y:S01]  /*18f0*/  UIADD3 UR14, UR7, 0x4, URZ ;  /* 0x00000004070e7890 */ /* 0x000fe2000fffe03f */
[----:B------:R-:W-:Y:S01]  /*1900*/  UMOV UR13, 0x40000040 ;  /* 0x40000040000d7882 */ /* 0x000fe20000000000 */
[----:B------:R-:W-:-:S07]  /*1910*/  UMOV UR15, 0x40000040 ;  /* 0x40000040000f7882 */ /* 0x000fce0000000000 */
[----:B------:R-:W-:Y:S01]  /*1920*/  QGMMA.64x128x32.F32.E4M3.E4M3 R24, gdesc[UR12], R24 ;  /* 0x01e000000c1879f3 */ /* 0x000fe20008700818 */
[----:B------:R-:W-:Y:S02]  /*1930*/  UIADD3 UR14, UR7, 0x6, URZ ;  /* 0x00000006070e7890 */ /* 0x000fe4000fffe03f */
[----:B------:R-:W-:Y:S01]  /*1940*/  UIADD3 UR12, UR6, 0x6, URZ ;  /* 0x00000006060c7890 */ /* 0x000fe2000fffe03f */
[----:B------:R-:W-:Y:S01]  /*1950*/  ULDC UR7, c[0x0][0x50c] ;  /* 0x0001430000077ab9 */ /* 0x000fe20000000800 */
[----:B------:R-:W-:Y:S01]  /*1960*/  UMOV UR13, 0x40000040 ;  /* 0x40000040000d7882 */ /* 0x000fe20000000000 */
[----:B------:R-:W-:Y:S01]  /*1970*/  UISETP.NE.AND UP0, UPT, UR7, 0x4, UPT ;  /* 0x000000040700788c */ /* 0x000fe2000bf05270 */
[----:B------:R-:W-:Y:S01]  /*1980*/  UMOV UR15, 0x40000040 ;  /* 0x40000040000f7882 */ /* 0x000fe20000000000 */
[----:B------:R-:W-:Y:S02]  /*1990*/  UMOV UR6, 0x4 ;  /* 0x0000000400067882 */ /* 0x000fe40000000000 */
[----:B------:R-:W-:-:S06]  /*19a0*/  USEL UR7, URZ, 0x1, UP0 ;  /* 0x000000013f077887 */ /* 0x000fcc0008000000 */
[----:B------:R-:W-:Y:S01]  /*19b0*/  ISETP.NE.AND P0, PT, RZ, UR7, PT ;  /* 0x00000007ff007c0c */ /* 0x000fe2000bf05270 */
[----:B------:R-:W-:-:S12]  /*19c0*/  QGMMA.64x128x32.F32.E4M3.E4M3 R24, gdesc[UR12], R24, gsb0 ;  /* 0x01e000000c1879f3 */ /* 0x000fd80008000818 */
[----:B------:R-:W-:Y:S05]  /*19d0*/  @!P0 BRA `(.L_x_18) ;  /* 0x0000000400088947 */ /* 0x000fea0003800000 */
[----:B------:R-:W-:Y:S02]  /*19e0*/  WARPGROUP.DEPBAR.LE gsb0, 0x0 ;  /* 0x00008000000079c5 */ /* 0x000fe40000010000 */
[----:B------:R-:W-:-:S01]  /*19f0*/  FADD R141, RZ, R24 ;  /* 0x00000018ff8d7221 */ /* 0x000fc20000000000 */
[----:B------:R-:W-:Y:S01]  /*1a00*/  FADD R136, RZ, R25 ;  /* 0x00000019ff887221 */ /* 0x000fe20000000000 */
        /* <DEDUP_REMOVED lines=62> */
[----:B------:R-:W-:-:S06]  /*1df0*/  UMOV UR6, URZ ;  /* 0x0000003f00067c82 */ /* 0x000fcc0008000000 */
.L_x_18:
[----:B------:R-:W-:-:S04]  /*1e00*/  UIADD3 UR18, UR5, 0x1, URZ ;  /* 0x0000000105127890 */ /* 0x000fc8000fffe03f */
[----:B------:R-:W-:-:S04]  /*1e10*/  UISETP.NE.AND UP0, UPT, UR18, 0x7, UPT ;  /* 0x000000071200788c */ /* 0x000fc8000bf05270 */
[----:B------:R-:W-:Y:S02]  /*1e20*/  USEL UR8, URZ, 0x1, UP0 ;  /* 0x000000013f087887 */ /* 0x000fe40008000000 */
[----:B------:R-:W-:Y:S02]  /*1e30*/  USEL UR18, UR18, URZ, UP0 ;  /* 0x0000003f12127287 */ /* 0x000fe40008000000 */
[----:B------:R-:W-:-:S06]  /*1e40*/  ULOP3.LUT UR8, UR4, UR8, URZ, 0x3c, !UPT ;  /* 0x0000000804087292 */ /* 0x000fcc000f8e3c3f */
[----:B------:R-:W-:Y:S01]  /*1e50*/  IMAD.U32 R142, RZ, RZ, UR8 ;  /* 0x00000008ff8e7e24 */ /* 0x000fe2000f8e00ff */
[----:B------:R-:W-:-:S06]  /*1e60*/  UMOV UR8, 0x1 ;  /* 0x0000000100087882 */ /* 0x000fcc0000000000 */
.L_x_13:
[----:B------:R-:W-:-:S04]  /*1e70*/  UISETP.LT.AND UP0, UPT, UR9, 0x1, UPT ;  /* 0x000000010900788c */ /* 0x000fc8000bf01270 */
[----:B------:R-:W-:-:S04]  /*1e80*/  USEL UR12, UR9, 0x1, UP0 ;  /* 0x00000001090c7887 */ /* 0x000fc80008000000 */
[----:B------:R-:W-:-:S04]  /*1e90*/  UIADD3 UR12, UR9, -UR12, URZ ;  /* 0x8000000c090c7290 */ /* 0x000fc8000fffe03f */
[----:B------:R-:W-:-:S06]  /*1ea0*/  UISETP.GE.AND UP0, UPT, UR12, 0x1, UPT ;  /* 0x000000010c00788c */ /* 0x000fcc000bf06270 */
[----:B------:R-:W-:-:S13]  /*1eb0*/  PLOP3.LUT P0, PT, PT, PT, UP0, 0x80, 0x0 ;  /* 0x000000000000781c */ /* 0x000fda0003f0f008 */
[----:B------:R-:W-:Y:S05]  /*1ec0*/  @!P0 BRA `(.L_x_19) ;  /* 0x0000000800348947 */ /* 0x000fea0003800000 */
[----:B01----:R-:W-:Y:S01]  /*1ed0*/  IMAD.U32 R10, RZ, RZ, UR12 ;  /* 0x0000000cff0a7e24 */ /* 0x003fe2000f8e00ff */
[----:B------:R-:W-:Y:S01]  /*1ee0*/  UMOV UR19, UR5 ;  /* 0x0000000500137c82 */ /* 0x000fe20008000000 */
[----:B------:R-:W-:-:S05]  /*1ef0*/  ULDC UR20, c[0x0][0x50c] ;  /* 0x0001430000147ab9 */ /* 0x000fca0000000800 */
.L_x_27:
[----:B------:R-:W-:-:S13]  /*1f00*/  ISETP.NE.AND P1, PT, R138, 0x3, PT ;  /* 0x000000038a00780c */ /* 0x000fda0003f25270 */
[----:B01----:R-:W-:Y:S05]  /*1f10*/  @!P1 BRA `(.L_x_20) ;  /* 0x0000000000049947 */ /* 0x003fea0003800000 */
[----:B------:R-:W-:Y:S01]  /*1f20*/  BPT.TRAP 0x1 ;  /* 0x000000040000795c */ /* 0x000fe20000300000 */
.L_x_20:
[----:B------:R-:W0:Y:S01]  /*1f30*/  S2UR UR12, SR_CgaCtaId ;  /* 0x00000000000c79c3 */ /* 0x000e220000008800 */
[----:B------:R-:W-:Y:S01]  /*1f40*/  UMOV UR10, 0x400 ;  /* 0x00000400000a7882 */ /* 0x000fe20000000000 */
[----:B------:R-:W-:Y:S01]  /*1f50*/  SHF.L.U32 R11, R142, 0x1f, RZ ;  /* 0x0000001f8e0b7819 */ /* 0x000fe200000006ff */
[----:B0-----:R-:W-:-:S04]  /*1f60*/  ULEA UR10, UR12, UR10, 0x18 ;  /* 0x0000000a0c0a7291 */ /* 0x001fc8000f8ec03f */
[----:B------:R-:W-:-:S09]  /*1f70*/  ULEA UR12, UR18, UR10, 0x3 ;  /* 0x0000000a120c7291 */ /* 0x000fd2000f8e183f */
[----:B------:R0:W1:Y:S01]  /*1f80*/  SYNCS.PHASECHK.TRANS64.TRYWAIT P0, [UR12], R11 ;  /* 0x0000000bff0075a7 */ /* 0x000062000800014c */
[----:B------:R-:W-:Y:S05]  /*1f90*/  @!P1 BRA `(.L_x_21) ;  /* 0x0000000000049947 */ /* 0x000fea0003800000 */
[----:B------:R-:W-:Y:S01]  /*1fa0*/  BPT.TRAP 0x1 ;  /* 0x000000040000795c */ /* 0x000fe20000300000 */
.L_x_21:
[----:B-1----:R-:W-:Y:S05]  /*1fb0*/  @P0 BRA `(.L_x_22) ;  /* 0x0000000000080947 */ /* 0x002fea0003800000 */
[----:B------:R-:W1:Y:S02]  /*1fc0*/  SYNCS.PHASECHK.TRANS64.TRYWAIT P0, [UR12], R11 ;  /* 0x0000000bff0075a7 */ /* 0x000e64000800014c */
[----:B-1----:R-:W-:Y:S05]  /*1fd0*/  @!P0 BRA `(.L_x_23) ;  /* 0x00000074006c8947 */ /* 0x002fea0003800000 */
.L_x_22:
[----:B------:R-:W-:Y:S01]  /*1fe0*/  UIADD3 UR12, UR10, 0x1c180, URZ ;  /* 0x0001c1800a0c7890 */ /* 0x000fe2000fffe03f */
[----:B------:R-:W-:Y:S01]  /*1ff0*/  WARPGROUP.ARRIVE ;  /* 0x00000000000079c5 */ /* 0x000fe20000000000 */
[----:B------:R-:W-:Y:S02]  /*2000*/  UISETP.NE.AND UP0, UPT, UR7, URZ, UPT ;  /* 0x0000003f0700728c */ /* 0x000fe4000bf05270 */
[----:B------:R-:W-:Y:S02]  /*2010*/  USHF.R.U32.HI UR12, URZ, 0x4, UR12 ;  /* 0x000000043f0c7899 */ /* 0x000fe4000801160c */
[----:B------:R-:W-:Y:S02]  /*2020*/  USEL UR8, UR8, URZ, !UP0 ;  /* 0x0000003f08087287 */ /* 0x000fe4000c000000 */
[----:B------:R-:W-:Y:S02]  /*2030*/  ULOP3.LUT UR12, UR12, 0x3fff, URZ, 0xc0, !UPT ;  /* 0x00003fff0c0c7892 */ /* 0x000fe4000f8ec03f */
[----:B------:R-:W-:-:S02]  /*2040*/  UISETP.NE.U32.AND UP0, UPT, UR8, URZ, UPT ;  /* 0x0000003f0800728c */ /* 0x000fc4000bf05070 */
[----:B------:R-:W-:Y:S02]  /*2050*/  ULOP3.LUT UR7, UR11, 0x10000, URZ, 0xfc, !UPT ;  /* 0x000100000b077892 */ /* 0x000fe4000f8efc3f */
[----:B------:R-:W-:Y:S02]  /*2060*/  ULOP3.LUT UR8, UR12, 0x10000, URZ, 0xfc, !UPT ;  /* 0x000100000c087892 */ /* 0x000fe4000f8efc3f */
[----:B------:R-:W-:Y:S02]  /*2070*/  ULEA UR7, UR18, UR7, 0xa ;  /* 0x0000000712077291 */ /* 0x000fe4000f8e503f */
[----:B------:R-:W-:Y:S01]  /*2080*/  ULEA UR8, UR18, UR8, 0xa ;  /* 0x0000000812087291 */ /* 0x000fe2000f8e503f */
[----:B------:R-:W-:Y:S01]  /*2090*/  UMOV UR13, 0x40000040 ;  /* 0x40000040000d7882 */ /* 0x000fe20000000000 */
[----:B------:R-:W-:Y:S01]  /*20a0*/  UMOV UR15, 0x40000040 ;  /* 0x40000040000f7882 */ /* 0x000fe20000000000 */
[----:B------:R-:W-:Y:S02]  /*20b0*/  UIADD3 UR6, UR6, 0x4, URZ ;  /* 0x0000000406067890 */ /* 0x000fe4000fffe03f */
[----:B------:R-:W-:-:S02]  /*20c0*/  UMOV UR12, UR7 ;  /* 0x00000007000c7c82 */ /* 0x000fc40008000000 */
[----:B------:R-:W-:Y:S02]  /*20d0*/  UMOV UR14, UR8 ;  /* 0x00000008000e7c82 */ /* 0x000fe40008000000 */
[----:B------:R-:W-:Y:S01]  /*20e0*/  QGMMA.64x128x32.F32.E4M3.E4M3 R24, gdesc[UR12], R24, UP0 ;  /* 0x01e000000c1879f3 */ /* 0x000fe2000bf00818 */
[----:B------:R-:W-:Y:S02]  /*20f0*/  UIADD3 UR12, UR7, 0x2, URZ ;  /* 0x00000002070c7890 */ /* 0x000fe4000fffe03f */
[----:B------:R-:W-:Y:S01]  /*2100*/  UIADD3 UR14, UR8, 0x2, URZ ;  /* 0x00000002080e7890 */ /* 0x000fe2000fffe03f */
[----:B------:R-:W-:Y:S01]  /*2110*/  UMOV UR13, 0x40000040 ;  /* 0x40000040000d7882 */ /* 0x000fe20000000000 */
[----:B------:R-:W-:Y:S01]  /*2120*/  UMOV UR15, 0x40000040 ;  /* 0x40000040000f7882 */ /* 0x000fe20000000000 */
[----:B------:R-:W-:-:S06]  /*2130*/  UISETP.NE.AND UP0, UPT, UR6, UR20, UPT ;  /* 0x000000140600728c */ /* 0x000fcc000bf05270 */
        /* <DEDUP_REMOVED lines=8> */
[----:B------:R-:W-:Y:S01]  /*21c0*/  UMOV UR13, 0x40000040 ;  /* 0x40000040000d7882 */ /* 0x000fe20000000000 */
[----:B------:R-:W-:Y:S01]  /*21d0*/  UMOV UR15, 0x40000040 ;  /* 0x40000040000f7882 */ /* 0x000fe20000000000 */
[----:B------:R-:W-:-:S06]  /*21e0*/  USEL UR7, URZ, 0x1, UP0 ;  /* 0x000000013f077887 */ /* 0x000fcc0008000000 */
[----:B------:R-:W-:Y:S01]  /*21f0*/  ISETP.NE.AND P0, PT, RZ, UR7, PT ;  /* 0x00000007ff007c0c */ /* 0x000fe2000bf05270 */
[----:B------:R-:W-:Y:S03]  /*2200*/  QGMMA.64x128x32.F32.E4M3.E4M3 R24, gdesc[UR12], R24, gsb0 ;  /* 0x01e000000c1879f3 */ /* 0x000fe60008000818 */
[----:B------:R-:W-:-:S09]  /*2210*/  WARPGROUP.DEPBAR.LE gsb0, 0x1 ;  /* 0x00008000000079c5 */ /* 0x000fd20000010100 */
[----:B------:R-:W-:Y:S05]  /*2220*/  @!P0 BRA `(.L_x_24) ;  /* 0x0000000400088947 */ /* 0x000fea0003800000 */
[----:B------:R-:W-:Y:S02]  /*2230*/  WARPGROUP.DEPBAR.LE gsb0, 0x0 ;  /* 0x00008000000079c5 */ /* 0x000fe40000010000 */
[----:B------:R-:W-:-:S01]  /*2240*/  FADD R141, R24, R141 ;  /* 0x0000008d188d7221 */ /* 0x000fc20000000000 */
[----:B------:R-:W-:Y:S01]  /*2250*/  FADD R136, R25, R136 ;  /* 0x0000008819887221 */ /* 0x000fe20000000000 */
        /* <DEDUP_REMOVED lines=62> */
[----:B------:R-:W-:-:S06]  /*2640*/  UMOV UR6, URZ ;  /* 0x0000003f00067c82 */ /* 0x000fcc0008000000 */
.L_x_24:
[----:B------:R-:W-:Y:S05]  /*2650*/  @!P1 BRA `(.L_x_25) ;  /* 0x0000000000049947 */ /* 0x000fea0003800000 */
[----:B------:R-:W-:Y:S01]  /*2660*/  BPT.TRAP 0x1 ;  /* 0x000000040000795c */ /* 0x000fe20000300000 */
.L_x_25:
[----:B------:R-:W-:Y:S01]  /*2670*/  ULEA UR8, UR19, UR10, 0x3 ;  /* 0x0000000a13087291 */ /* 0x000fe2000f8e183f */
[----:B------:R-:W-:-:S03]  /*2680*/  ISETP.GT.U32.AND P0, PT, R4, 0x1, PT ;  /* 0x000000010400780c */ /* 0x000fc60003f04070 */
[----:B------:R-:W-:-:S04]  /*2690*/  UIADD3 UR8, UR8, 0x38, URZ ;  /* 0x0000003808087890 */ /* 0x000fc8000fffe03f */
[----:B------:R-:W-:-:S09]  /*26a0*/  UPRMT UR8, URZ, 0x654, UR8 ;  /* 0x000006543f087896 */ /* 0x000fd20008000008 */
[----:B------:R-:W-:Y:S01]  /*26b0*/  SYNCS.ARRIVE.TRANS64.RED.A1T0 RZ, [UR8], RZ ;  /* 0x000000ffffff79a7 */ /* 0x000fe20008100408 */
[----:B------:R-:W-:Y:S05]  /*26c0*/  @P0 BRA `(.L_x_26) ;  /* 0x0000000000040947 */ /* 0x000fea0003800000 */
[----:B------:R-:W-:Y:S01]  /*26d0*/  BPT.TRAP 0x1 ;  /* 0x000000040000795c */ /* 0x000fe20000300000 */
.L_x_26:
[----:B------:R-:W-:Y:S01]  /*26e0*/  UIADD3 UR18, UR18, 0x1, URZ ;  /* 0x0000000112127890 */ /* 0x000fe2000fffe03f */
[C---:B------:R-:W-:Y:S01]  /*26f0*/  ISETP.GT.AND P0, PT, R10.reuse, 0x1, PT ;  /* 0x000000010a00780c */ /* 0x040fe20003f04270 */
[----:B------:R-:W-:Y:S01]  /*2700*/  UIADD3 UR19, UR19, 0x1, URZ ;  /* 0x0000000113137890 */ /* 0x000fe2000fffe03f */
[----:B------:R-:W-:Y:S01]  /*2710*/  VIADD R10, R10, 0xffffffff ;  /* 0xffffffff0a0a7836 */ /* 0x000fe20000000000 */
[----:B------:R-:W-:Y:S02]  /*2720*/  UISETP.NE.AND UP0, UPT, UR18, 0x7, UPT ;  /* 0x000000071200788c */ /* 0x000fe4000bf05270 */
[----:B------:R-:W-:Y:S02]  /*2730*/  UISETP.NE.AND UP1, UPT, UR19, 0x7, UPT ;  /* 0x000000071300788c */ /* 0x000fe4000bf25270 */
[----:B------:R-:W-:Y:S02]  /*2740*/  USEL UR8, URZ, 0x1, UP0 ;  /* 0x000000013f087887 */ /* 0x000fe40008000000 */
[----:B------:R-:W-:-:S02]  /*2750*/  USEL UR18, UR18, URZ, UP0 ;  /* 0x0000003f12127287 */ /* 0x000fc40008000000 */
[----:B------:R-:W-:Y:S02]  /*2760*/  USEL UR19, UR19, URZ, UP1 ;  /* 0x0000003f13137287 */ /* 0x000fe40008800000 */
[----:B------:R-:W-:Y:S01]  /*2770*/  LOP3.LUT R142, R142, UR8, RZ, 0x3c, !PT ;  /* 0x000000088e8e7c12 */ /* 0x000fe2000f8e3cff */
[----:B------:R-:W-:Y:S01]  /*2780*/  UMOV UR8, 0x1 ;  /* 0x0000000100087882 */ /* 0x000fe20000000000 */
[----:B------:R-:W-:Y:S08]  /*2790*/  @P0 BRA `(.L_x_27) ;  /* 0xfffffff400d80947 */ /* 0x000ff0000383ffff */
.L_x_19:
[----:B------:R-:W-:Y:S01]  /*27a0*/  UISETP.NE.AND UP0, UPT, UR6, URZ, UPT ;  /* 0x0000003f0600728c */ /* 0x000fe2000bf05270 */
[----:B01----:R-:W0:Y:S03]  /*27b0*/  LDC R10, c[0x0][0x28c] ;  /* 0x0000a300ff0a7b82 */ /* 0x003e260000000800 */
[----:B------:R-:W-:-:S06]  /*27c0*/  USEL UR6, URZ, 0x1, !UP0 ;  /* 0x000000013f067887 */ /* 0x000fcc000c000000 */
[----:B------:R-:W-:Y:S02]  /*27d0*/  ISETP.NE.AND P0, PT, RZ, UR6, PT ;  /* 0x00000006ff007c0c */ /* 0x000fe4000bf05270 */
[----:B0-----:R-:W-:-:S11]  /*27e0*/  ISETP.GE.AND P1, PT, R10, 0x1, PT ;  /* 0x000000010a00780c */ /* 0x001fd60003f26270 */
[----:B------:R-:W-:Y:S05]  /*27f0*/  @!P0 BRA `(.L_x_28) ;  /* 0x0000000400048947 */ /* 0x000fea0003800000 */
[----:B------:R-:W-:Y:S02]  /*2800*/  WARPGROUP.DEPBAR.LE gsb0, 0x0 ;  /* 0x00008000000079c5 */ /* 0x000fe40000010000 */
[----:B------:R-:W-:Y:S01]  /*2810*/  FADD R141, R24, R141 ;  /* 0x0000008d188d7221 */ /* 0x000fe20000000000 */
        /* <DEDUP_REMOVED lines=62> */
[----:B------:R-:W-:-:S07]  /*2c00*/  FADD R14, R14, R87 ;  /* 0x000000570e0e7221 */ /* 0x000fce0000000000 */
.L_x_28:
[----:B------:R-:W-:Y:S02]  /*2c10*/  WARPGROUP.DEPBAR.LE gsb0, 0x0 ;  /* 0x00008000000079c5 */ /* 0x000fe40000010000 */
[----:B------:R-:W-:Y:S05]  /*2c20*/  @!P1 BRA `(.L_x_29) ;  /* 0x0000000000489947 */ /* 0x000fea0003800000 */
[----:B------:R-:W-:-:S13]  /*2c30*/  ISETP.NE.AND P0, PT, R138, 0x3, PT ;  /* 0x000000038a00780c */ /* 0x000fda0003f05270 */
[----:B------:R-:W-:Y:S05]  /*2c40*/  @!P0 BRA `(.L_x_30) ;  /* 0x0000000000048947 */ /* 0x000fea0003800000 */
[----:B------:R-:W-:Y:S01]  /*2c50*/  BPT.TRAP 0x1 ;  /* 0x000000040000795c */ /* 0x000fe20000300000 */
.L_x_30:
[----:B------:R-:W-:Y:S01]  /*2c60*/  UISETP.LT.AND UP0, UPT, UR9, 0x1, UPT ;  /* 0x000000010900788c */ /* 0x000fe2000bf01270 */
[----:B------:R-:W-:-:S03]  /*2c70*/  ISETP.GT.U32.AND P0, PT, R4, 0x1, PT ;  /* 0x000000010400780c */ /* 0x000fc60003f04070 */
[----:B------:R-:W-:-:S04]  /*2c80*/  USEL UR8, UR9, 0x1, UP0 ;  /* 0x0000000109087887 */ /* 0x000fc80008000000 */
[----:B------:R-:W-:-:S04]  /*2c90*/  UIADD3 UR8, UR5, UR9, -UR8 ;  /* 0x0000000905087290 */ /* 0x000fc8000fffe808 */
[----:B------:R-:W-:-:S04]  /*2ca0*/  UIMAD.WIDE.U32 UR6, UR8, 0x24924925, URZ ;  /* 0x24924925080678a5 */ /* 0x000fc8000f8e003f */
[----:B------:R-:W-:-:S04]  /*2cb0*/  UIADD3 UR6, UR8, -UR7, URZ ;  /* 0x8000000708067290 */ /* 0x000fc8000fffe03f */
[----:B------:R-:W-:-:S04]  /*2cc0*/  ULEA.HI UR6, UR6, UR7, URZ, 0x1f ;  /* 0x0000000706067291 */ /* 0x000fc8000f8ff83f */
[----:B------:R-:W-:-:S04]  /*2cd0*/  USHF.R.U32.HI UR6, URZ, 0x2, UR6 ;  /* 0x000000023f067899 */ /* 0x000fc80008011606 */
[----:B------:R-:W-:-:S04]  /*2ce0*/  UIMAD UR6, UR6, -0x7, UR8 ;  /* 0xfffffff9060678a4 */ /* 0x000fc8000f8e0208 */
[----:B------:R-:W-:-:S04]  /*2cf0*/  ULEA UR6, UR6, UR10, 0x3 ;  /* 0x0000000a06067291 */ /* 0x000fc8000f8e183f */
[----:B------:R-:W-:-:S04]  /*2d00*/  UIADD3 UR6, UR6, 0x38, URZ ;  /* 0x0000003806067890 */ /* 0x000fc8000fffe03f */
[----:B------:R-:W-:-:S09]  /*2d10*/  UPRMT UR6, URZ, 0x654, UR6 ;  /* 0x000006543f067896 */ /* 0x000fd20008000006 */
[----:B------:R-:W-:Y:S01]  /*2d20*/  SYNCS.ARRIVE.TRANS64.RED.A1T0 RZ, [UR6], RZ ;  /* 0x000000ffffff79a7 */ /* 0x000fe20008100406 */
[----:B------:R-:W-:Y:S05]  /*2d30*/  @P0 BRA `(.L_x_29) ;  /* 0x0000000000040947 */ /* 0x000fea0003800000 */
[----:B------:R-:W-:Y:S01]  /*2d40*/  BPT.TRAP 0x1 ;  /* 0x000000040000795c */ /* 0x000fe20000300000 */
.L_x_29:
[----:B------:R-:W0:Y:S01]  /*2d50*/  LDC R26, c[0x0][0x288] ;  /* 0x0000a200ff1a7b82 */ /* 0x000e220000000800 */
[--C-:B------:R-:W-:Y:S01]  /*2d60*/  SHF.R.U32.HI R10, RZ, 0x2, R0.reuse ;  /* 0x00000002ff0a7819 */ /* 0x100fe20000011600 */
[----:B------:R-:W-:Y:S01]  /*2d70*/  UIADD3 UR8, UR9, UR5, URZ ;  /* 0x0000000509087290 */ /* 0x000fe2000fffe03f */
[----:B------:R-:W-:Y:S01]  /*2d80*/  SHF.R.U32.HI R25, RZ, 0x7, R0 ;  /* 0x00000007ff197819 */ /* 0x000fe20000011600 */
[----:B------:R-:W-:Y:S01]  /*2d90*/  IMAD.SHL.U32 R29, R7, 0x80, RZ ;  /* 0x00000080071d7824 */ /* 0x000fe200078e00ff */
[----:B------:R-:W-:Y:S01]  /*2da0*/  LOP3.LUT R11, R10, 0x7, RZ, 0xc0, !PT ;  /* 0x000000070a0b7812 */ /* 0x000fe200078ec0ff */
[----:B------:R-:W-:Y:S01]  /*2db0*/  UISETP.GT.U32.AND UP0, UPT, UR8, 0x6, UPT ;  /* 0x000000060800788c */ /* 0x000fe2000bf04070 */
[----:B------:R-:W-:Y:S01]  /*2dc0*/  LOP3.LUT R24, R0, 0x60, RZ, 0xc0, !PT ;  /* 0x0000006000187812 */ /* 0x000fe200078ec0ff */
[----:B------:R-:W-:Y:S01]  /*2dd0*/  UIMAD.WIDE.U32 UR6, UR8, 0x24924925, URZ ;  /* 0x24924925080678a5 */ /* 0x000fe2000f8e003f */
[----:B------:R-:W-:Y:S01]  /*2de0*/  LOP3.LUT R10, R25, 0x1, RZ, 0xc0, !PT ;  /* 0x00000001190a7812 */ /* 0x000fe200078ec0ff */
[----:B------:R-:W-:Y:S01]  /*2df0*/  IMAD.SHL.U32 R31, R6, 0x80, RZ ;  /* 0x00000080061f7824 */ /* 0x000fe200078e00ff */
[----:B------:R-:W-:Y:S01]  /*2e00*/  SHF.R.U32.HI R28, RZ, 0x1, R24 ;  /* 0x00000001ff1c7819 */ /* 0x000fe20000011618 */
[----:B------:R-:W-:Y:S01]  /*2e10*/  ULDC UR12, c[0x0][0x284] ;  /* 0x0000a100000c7ab9 */ /* 0x000fe20000000800 */
[----:B------:R-:W-:Y:S01]  /*2e20*/  UISETP.LT.U32.AND UP0, UPT, UR9, 0x7, UP0 ;  /* 0x000000070900788c */ /* 0x000fe20008701070 */
[----:B------:R-:W-:Y:S01]  /*2e30*/  IMAD.SHL.U32 R24, R10, 0x40, RZ ;  /* 0x000000400a187824 */ /* 0x000fe200078e00ff */
[----:B------:R-:W-:Y:S01]  /*2e40*/  IADD3 R25, RZ, -R28, -R11 ;  /* 0x8000001cff197210 */ /* 0x000fe20007ffe80b */
[----:B------:R-:W-:Y:S01]  /*2e50*/  UIADD3 UR5, UR8, -UR7, URZ ;  /* 0x8000000708057290 */ /* 0x000fe2000fffe03f */
[----:B------:R-:W-:Y:S01]  /*2e60*/  SHF.R.S32.HI R34, RZ, 0x1f, R5 ;  /* 0x0000001fff227819 */ /* 0x000fe20000011405 */
[----:B------:R-:W-:Y:S01]  /*2e70*/  UISETP.GE.U32.AND UP1, UPT, UR9, 0x7, UPT ;  /* 0x000000070900788c */ /* 0x000fe2000bf26070 */
[----:B------:R-:W-:Y:S01]  /*2e80*/  LOP3.LUT R11, R24, 0x40, R11, 0xe2, !PT ;  /* 0x00000040180b7812 */ /* 0x000fe200078ee20b */
[----:B------:R-:W-:Y:S01]  /*2e90*/  IMAD.SHL.U32 R24, R0, 0x2, RZ ;  /* 0x0000000200187824 */ /* 0x000fe200078e00ff */
[----:B------:R-:W-:Y:S01]  /*2ea0*/  USEL UR6, URZ, 0x1, !UP0 ;  /* 0x000000013f067887 */ /* 0x000fe2000c000000 */
[----:B------:R-:W-:Y:S01]  /*2eb0*/  IMAD R30, R10, -0x40, R25 ;  /* 0xffffffc00a1e7824 */ /* 0x000fe200078e0219 */
[----:B------:R-:W-:Y:S01]  /*2ec0*/  LOP3.LUT R10, R0, 0x3, RZ, 0xc0, !PT ;  /* 0x00000003000a7812 */ /* 0x000fe200078ec0ff */
[----:B------:R-:W-:Y:S01]  /*2ed0*/  ULEA.HI UR5, UR5, UR7, URZ, 0x1f ;  /* 0x0000000705057291 */ /* 0x000fe2000f8ff83f */
[C---:B0-----:R-:W-:Y:S01]  /*2ee0*/  ISETP.GE.AND P0, PT, R29.reuse, R26, PT ;  /* 0x0000001a1d00720c */ /* 0x041fe20003f06270 */
[----:B------:R-:W-:Y:S01]  /*2ef0*/  ULDC.64 UR10, c[0x0][0x5d0] ;  /* 0x00017400000a7ab9 */ /* 0x000fe20000000a00 */
[----:B------:R-:W-:Y:S01]  /*2f00*/  LOP3.LUT R24, R29, 0x6, R24, 0xf8, !PT ;  /* 0x000000061d187812 */ /* 0x000fe200078ef818 */
[----:B------:R-:W-:Y:S01]  /*2f10*/  IMAD R32, R34, UR10, RZ ;  /* 0x0000000a22207c24 */ /* 0x000fe2000f8e02ff */
[C---:B------:R-:W-:Y:S01]  /*2f20*/  ISETP.GE.OR P0, PT, R31.reuse, UR12, P0 ;  /* 0x0000000c1f007c0c */ /* 0x040fe20008706670 */
[----:B------:R-:W-:Y:S01]  /*2f30*/  ULOP3.LUT UR4, UR4, UR6, URZ, 0x3c, !UPT ;  /* 0x0000000604047292 */ /* 0x000fe2000f8e3c3f */
[----:B------:R-:W-:Y:S01]  /*2f40*/  SHF.R.S32.HI R25, RZ, 0x1f, R24 ;  /* 0x0000001fff197819 */ /* 0x000fe20000011418 */
[----:B------:R-:W-:Y:S01]  /*2f50*/  USHF.R.U32.HI UR5, URZ, 0x2, UR5 ;  /* 0x000000023f057899 */ /* 0x000fe20008011605 */
[----:B------:R-:W-:Y:S01]  /*2f60*/  IMAD R10, R10, -0x2, R26 ;  /* 0xfffffffe0a0a7824 */ /* 0x000fe200078e021a */
[----:B------:R-:W-:Y:S01]  /*2f70*/  IADD3 R36, -R31, UR12, R30 ;  /* 0x0000000c1f247c10 */ /* 0x000fe2000fffe11e */
[----:B------:R-:W-:Y:S01]  /*2f80*/  IMAD.WIDE R26, R6, 0x80, RZ ;  /* 0x00000080061a7825 */ /* 0x000fe200078e02ff */
[----:B------:R-:W-:-:S02]  /*2f90*/  @UP1 ULOP3.LUT UR4, UR4, 0x1, UR5, 0x78, !UPT ;  /* 0x0000000104041892 */ /* 0x000fc4000f8e7805 */
[----:B------:R-:W-:Y:S01]  /*2fa0*/  UIMAD UR5, UR5, -0x7, UR8 ;  /* 0xfffffff9050578a4 */ /* 0x000fe2000f8e0208 */
[C---:B------:R-:W-:Y:S01]  /*2fb0*/  IMAD R33, R5.reuse, UR11, R32 ;  /* 0x0000000b05217c24 */ /* 0x040fe2000f8e0220 */
[----:B------:R-:W-:Y:S01]  /*2fc0*/  LOP3.LUT R35, R26, R11, R28, 0xfe, !PT ;  /* 0x0000000b1a237212 */ /* 0x000fe200078efe1c */
[----:B------:R-:W-:-:S04]  /*2fd0*/  IMAD.WIDE.U32 R6, R5, UR10, R24 ;  /* 0x0000000a05067c25 */ /* 0x000fc8000f8e0018 */
[----:B------:R-:W-:Y:S02]  /*2fe0*/  IMAD.IADD R7, R7, 0x1, R33 ;  /* 0x0000000107077824 */ /* 0x000fe400078e0221 */
[----:B------:R-:W-:Y:S02]  /*2ff0*/  IMAD.IADD R29, R10, 0x1, -R29 ;  /* 0x000000010a1d7824 */ /* 0x000fe400078e0a1d */
[----:B------:R-:W-:Y:S01]  /*3000*/  IMAD.MOV.U32 R28, RZ, RZ, -0x1 ;  /* 0xffffffffff1c7424 */ /* 0x000fe200078e00ff */
[----:B------:R-:W-:Y:S06]  /*3010*/  @P0 BRA `(.L_x_31) ;  /* 0x0000004400a40947 */ /* 0x000fec0003800000 */
[----:B------:R-:W0:Y:S01]  /*3020*/  LDC.64 R32, c[0x0][0x5c8] ;  /* 0x00017200ff207b82 */ /* 0x000e220000000a00 */
[----:B------:R-:W-:Y:S01]  /*3030*/  ULDC.64 UR6, c[0x0][0x5c0] ;  /* 0x0001700000067ab9 */ /* 0x000fe20000000a00 */
[----:B------:R-:W-:Y:S01]  /*3040*/  BSSY B0, `(.L_x_31) ;  /* 0x0000466000007945 */ /* 0x000fe20003800000 */
[-C--:B0-----:R-:W-:Y:S02]  /*3050*/  IMAD R10, R27, R32.reuse, RZ ;  /* 0x000000201b0a7224 */ /* 0x081fe400078e02ff */
[----:B------:R-:W-:-:S04]  /*3060*/  IMAD.WIDE.U32 R6, R35, R32, R6 ;  /* 0x0000002023067225 */ /* 0x000fc800078e0006 */
[----:B------:R-:W-:Y:S01]  /*3070*/  IMAD R31, R35, R33, R10 ;  /* 0x00000021231f7224 */ /* 0x000fe200078e020a */
[----:B------:R-:W-:Y:S02]  /*3080*/  LEA R11, P0, R32, R6, 0x3 ;  /* 0x00000006200b7211 */ /* 0x000fe400078018ff */
[----:B------:R-:W-:Y:S01]  /*3090*/  IADD3 R10, P1, R6, UR6, RZ ;  /* 0x00000006060a7c10 */ /* 0x000fe2000ff3e0ff */
[----:B------:R-:W-:Y:S01]  /*30a0*/  IMAD.IADD R31, R7, 0x1, R31 ;  /* 0x00000001071f7824 */ /* 0x000fe200078e021f */
[----:B------:R-:W-:-:S04]  /*30b0*/  IADD3 R6, P3, R11, UR6, RZ ;  /* 0x000000060b067c10 */ /* 0x000fc8000ff7e0ff */
[----:B------:R-:W-:Y:S02]  /*30c0*/  LEA.HI.X R7, R32, R31, R33, 0x3, P0 ;  /* 0x0000001f20077211 */ /* 0x000fe400000f1c21 */
[----:B---3-5:R-:W-:Y:S02]  /*30d0*/  FSETP.NEU.AND P0, PT, R9, RZ, PT ;  /* 0x000000ff0900720b */ /* 0x028fe40003f0d000 */
[----:B------:R-:W-:Y:S02]  /*30e0*/  IADD3.X R11, R31, UR7, RZ, P1, !PT ;  /* 0x000000071f0b7c10 */ /* 0x000fe40008ffe4ff */
[----:B------:R-:W-:-:S09]  /*30f0*/  IADD3.X R7, R7, UR7, RZ, P3, !PT ;  /* 0x0000000707077c10 */ /* 0x000fd20009ffe4ff */
[----:B------:R-:W-:Y:S05]  /*3100*/  @!P0 BRA `(.L_x_32) ;  /* 0x00000034005c8947 */ /* 0x000fea0003800000 */
[----:B------:R-:W-:Y:S01]  /*3110*/  ULDC.64 UR6, c[0x0][0x5b8] ;  /* 0x00016e0000067ab9 */ /* 0x000fe20000000a00 */
[----:B------:R-:W-:Y:S01]  /*3120*/  ISETP.GE.AND P0, PT, R36, 0x1, PT ;  /* 0x000000012400780c */ /* 0x000fe20003f06270 */
[----:B------:R-:W-:Y:S01]  /*3130*/  IMAD R32, R34, UR6, RZ ;  /* 0x0000000622207c24 */ /* 0x000fe2000f8e02ff */
[----:B------:R-:W-:Y:S01]  /*3140*/  ULDC.64 UR10, c[0x0][0x5a8] ;  /* 0x00016a00000a7ab9 */ /* 0x000fe20000000a00 */
[----:B------:R-:W-:Y:S01]  /*3150*/  IMAD.WIDE.U32 R30, R5, UR6, R24 ;  /* 0x00000006051e7c25 */ /* 0x000fe2000f8e0018 */
[----:B------:R-:W-:Y:S01]  /*3160*/  ISETP.LT.OR P4, PT, R29, 0x1, !P0 ;  /* 0x000000011d00780c */ /* 0x000fe20004781670 */
[----:B------:R-:W-:Y:S02]  /*3170*/  BSSY B1, `(.L_x_33) ;  /* 0x000000c000017945 */ /* 0x000fe40003800000 */
[----:B------:R-:W-:Y:S01]  /*3180*/  IMAD R5, R5, UR7, R32 ;  /* 0x0000000705057c24 */ /* 0x000fe2000f8e0220 */
[----:B------:R-:W-:-:S03]  /*3190*/  ULDC.64 UR6, c[0x0][0x5b0] ;  /* 0x00016c0000067ab9 */ /* 0x000fc60000000a00 */
[----:B------:R-:W-:Y:S02]  /*31a0*/  IMAD.IADD R31, R31, 0x1, R5 ;  /* 0x000000011f1f7824 */ /* 0x000fe400078e0205 */
[----:B------:R-:W-:Y:S02]  /*31b0*/  IMAD R5, R27, UR6, RZ ;  /* 0x000000061b057c24 */ /* 0x000fe4000f8e02ff */
[----:B------:R-:W-:-:S04]  /*31c0*/  IMAD.WIDE.U32 R24, R35, UR6, R30 ;  /* 0x0000000623187c25 */ /* 0x000fc8000f8e001e */
[----:B------:R-:W-:Y:S01]  /*31d0*/  IMAD R5, R35, UR7, R5 ;  /* 0x0000000723057c24 */ /* 0x000fe2000f8e0205 */
[----:B------:R-:W-:-:S04]  /*31e0*/  IADD3 R24, P1, R24, UR10, RZ ;  /* 0x0000000a18187c10 */ /* 0x000fc8000ff3e0ff */
[--C-:B------:R-:W-:Y:S02]  /*31f0*/  IADD3.X R25, R25, UR11, R5.reuse, P1, !PT ;  /* 0x0000000b19197c10 */ /* 0x100fe40008ffe405 */
[----:B------:R-:W-:Y:S01]  /*3200*/  PRMT R5, RZ, 0x7610, R5 ;  /* 0x00007610ff057816 */ /* 0x000fe20000000005 */
[----:B------:R-:W-:Y:S06]  /*3210*/  @P4 BRA `(.L_x_34) ;  /* 0x0000000000044947 */ /* 0x000fec0003800000 */
[----:B------:R0:W5:Y:S02]  /*3220*/  LDG.E.U8 R5, desc[UR16][R24.64] ;  /* 0x0000001018057981 */ /* 0x000164000c1e1100 */
.L_x_34:
[----:B------:R-:W-:Y:S05]  /*3230*/  BSYNC B1 ;  /* 0x0000000000017941 */ /* 0x000fea0003800000 */
.L_x_33:
[----:B-----5:R-:W-:Y:S01]  /*3240*/  LOP3.LUT R5, R5, 0xff, RZ, 0xc0, !PT ;  /* 0x000000ff05057812 */ /* 0x020fe200078ec0ff */
[----:B------:R-:W-:Y:S01]  /*3250*/  BSSY B1, `(.L_x_35) ;  /* 0x000000b000017945 */ /* 0x000fe20003800000 */
[----:B------:R-:W-:Y:S02]  /*3260*/  ISETP.LT.OR P3, PT, R29, 0x2, !P0 ;  /* 0x000000021d00780c */ /* 0x000fe40004761670 */
[----:B------:R-:W-:-:S05]  /*3270*/  F2FP.F16.E4M3.UNPACK_B R5, R5 ;  /* 0x00000005ff05723e */ /* 0x000fca00020006ff */
[----:B------:R-:W-:Y:S01]  /*3280*/  HADD2.F32 R32, -RZ, R5.H0_H0 ;  /* 0x20000005ff207230 */ /* 0x000fe20000004100 */
[----:B------:R-:W-:-:S04]  /*3290*/  PRMT R5, RZ, 0x7610, R5 ;  /* 0x00007610ff057816 */ /* 0x000fc80000000005 */
[----:B------:R-:W-:-:S04]  /*32a0*/  FMUL R32, R32, R9 ;  /* 0x0000000920207220 */ /* 0x000fc80000400000 */
[----:B--2---:R-:W-:-:S05]  /*32b0*/  FFMA R32, R141, R8, R32 ;  /* 0x000000088d207223 */ /* 0x004fca0000000020 */
[----:B------:R-:W-:-:S05]  /*32c0*/  F2FP.SATFINITE.E4M3.F32.PACK_AB_MERGE_C R33, RZ, R32, RZ ;  /* 0x00000020ff21723e */ /* 0x000fca00048070ff */
[----:B------:R1:W-:Y:S01]  /*32d0*/  @!P4 STG.E.U8 desc[UR16][R10.64], R33 ;  /* 0x000000210a00c986 */ /* 0x0003e2000c101110 */
[----:B------:R-:W-:Y:S05]  /*32e0*/  @P3 BRA `(.L_x_36) ;  /* 0x0000000000043947 */ /* 0x000fea0003800000 */
[----:B------:R2:W5:Y:S02]  /*32f0*/  LDG.E.U8 R5, desc[UR16][R24.64+0x1] ;  /* 0x0000011018057981 */ /* 0x000564000c1e1100 */
.L_x_36:
[----:B------:R-:W-:Y:S05]  /*3300*/  BSYNC B1 ;  /* 0x0000000000017941 */ /* 0x000fea0003800000 */
.L_x_35:
[----:B-----5:R-:W-:Y:S01]  /*3310*/  LOP3.LUT R5, R5, 0xff, RZ, 0xc0, !PT ;  /* 0x000000ff05057812 */ /* 0x020fe200078ec0ff */
[----:B------:R-:W-:Y:S01]  /*3320*/  BSSY B1, `(.L_x_37) ;  /* 0x0000013000017945 */ /* 0x000fe20003800000 */
[----:B-1----:R-:W-:Y:S02]  /*3330*/  IADD3 R33, P1, R35, 0x8, RZ ;  /* 0x0000000823217810 */ /* 0x002fe40007f3e0ff */
[----:B------:R-:W-:-:S03]  /*3340*/  F2FP.F16.E4M3.UNPACK_B R5, R5 ;  /* 0x00000005ff05723e */ /* 0x000fc600020006ff */
[----:B------:R-:W-:Y:S01]  /*3350*/  IMAD.X R27, RZ, RZ, R27, P1 ;  /* 0x000000ffff1b7224 */ /* 0x000fe200008e061b */
[----:B------:R-:W-:Y:S01]  /*3360*/  ISETP.GE.AND P1, PT, R36, 0x9, PT ;  /* 0x000000092400780c */ /* 0x000fe20003f26270 */
[----:B------:R-:W-:Y:S02]  /*3370*/  HADD2.F32 R26, -RZ, R5.H0_H0 ;  /* 0x20000005ff1a7230 */ /* 0x000fe40000004100 */
[----:B------:R-:W-:Y:S01]  /*3380*/  IMAD.WIDE.U32 R30, R33, UR6, R30 ;  /* 0x00000006211e7c25 */ /* 0x000fe2000f8e001e */
[----:B------:R-:W-:-:S03]  /*3390*/  ISETP.LT.OR P5, PT, R29, 0x1, !P1 ;  /* 0x000000011d00780c */ /* 0x000fc60004fa1670 */
[----:B------:R-:W-:Y:S01]  /*33a0*/  FMUL R5, R26, R9 ;  /* 0x000000091a057220 */ /* 0x000fe20000400000 */
[----:B------:R-:W-:-:S03]  /*33b0*/  IMAD R26, R27, UR6, RZ ;  /* 0x000000061b1a7c24 */ /* 0x000fc6000f8e02ff */
[----:B------:R-:W-:Y:S01]  /*33c0*/  FFMA R5, R136, R8, R5 ;  /* 0x0000000888057223 */ /* 0x000fe20000000005 */
[----:B------:R-:W-:Y:S01]  /*33d0*/  IMAD R33, R33, UR7, R26 ;  /* 0x0000000721217c24 */ /* 0x000fe2000f8e021a */
[----:B------:R-:W-:-:S03]  /*33e0*/  IADD3 R26, P4, R30, UR10, RZ ;  /* 0x0000000a1e1a7c10 */ /* 0x000fc6000ff9e0ff */
[----:B------:R-:W-:Y:S02]  /*33f0*/  F2FP.SATFINITE.E4M3.F32.PACK_AB_MERGE_C R35, RZ, R5, RZ ;  /* 0x00000005ff23723e */ /* 0x000fe400048070ff */
[----:B------:R-:W-:Y:S02]  /*3400*/  IADD3.X R27, R31, UR11, R33, P4, !PT ;  /* 0x0000000b1f1b7c10 */ /* 0x000fe4000a7fe421 */
[----:B------:R-:W-:Y:S01]  /*3410*/  PRMT R5, RZ, 0x7610, R5 ;  /* 0x00007610ff057816 */ /* 0x000fe20000000005 */
[----:B------:R1:W-:Y:S01]  /*3420*/  @!P3 STG.E.U8 desc[UR16][R10.64+0x1], R35 ;  /* 0x000001230a00b986 */ /* 0x0003e2000c101110 */
[----:B------:R-:W-:Y:S05]  /*3430*/  @P5 BRA `(.L_x_38) ;  /* 0x0000000000045947 */ /* 0x000fea0003800000 */
[----:B------:R3:W5:Y:S02]  /*3440*/  LDG.E.U8 R5, desc[UR16][R26.64] ;  /* 0x000000101a057981 */ /* 0x000764000c1e1100 */
.L_x_38:
[----:B------:R-:W-:Y:S05]  /*3450*/  BSYNC B1 ;  /* 0x0000000000017941 */ /* 0x000fea0003800000 */
.L_x_37:
[----:B-----5:R-:W-:Y:S01]  /*3460*/  LOP3.LUT R5, R5, 0xff, RZ, 0xc0, !PT ;  /* 0x000000ff05057812 */ /* 0x020fe200078ec0ff */
[----:B------:R-:W-:Y:S01]  /*3470*/  BSSY B1, `(.L_x_39) ;  /* 0x000000b000017945 */ /* 0x000fe20003800000 */
[----:B------:R-:W-:Y:S02]  /*3480*/  ISETP.LT.OR P3, PT, R29, 0x2, !P1 ;  /* 0x000000021d00780c */ /* 0x000fe40004f61670 */
[----:B------:R-:W-:-:S05]  /*3490*/  F2FP.F16.E4M3.UNPACK_B R5, R5 ;  /* 0x00000005ff05723e */ /* 0x000fca00020006ff */
[----:B------:R-:W-:Y:S01]  /*34a0*/  HADD2.F32 R30, -RZ, R5.H0_H0 ;  /* 0x20000005ff1e7230 */ /* 0x000fe20000004100 */
[----:B------:R-:W-:-:S04]  /*34b0*/  PRMT R5, RZ, 0x7610, R5 ;  /* 0x00007610ff057816 */ /* 0x000fc80000000005 */
[----:B------:R-:W-:-:S04]  /*34c0*/  FMUL R30, R30, R9 ;  /* 0x000000091e1e7220 */ /* 0x000fc80000400000 */
[----:B------:R-:W-:-:S05]  /*34d0*/  FFMA R30, R139, R8, R30 ;  /* 0x000000088b1e7223 */ /* 0x000fca000000001e */
[----:B------:R-:W-:-:S05]  /*34e0*/  F2FP.SATFINITE.E4M3.F32.PACK_AB_MERGE_C R31, RZ, R30, RZ ;  /* 0x0000001eff1f723e */ /* 0x000fca00048070ff */
[----:B------:R4:W-:Y:S01]  /*34f0*/  @!P5 STG.E.U8 desc[UR16][R6.64], R31 ;  /* 0x0000001f0600d986 */ /* 0x0009e2000c101110 */
[----:B------:R-:W-:Y:S05]  /*3500*/  @P3 BRA `(.L_x_40) ;  /* 0x0000000000043947 */ /* 0x000fea0003800000 */
[----:B------:R0:W5:Y:S02]  /*3510*/  LDG.E.U8 R5, desc[UR16][R26.64+0x1] ;  /* 0x000001101a057981 */ /* 0x000164000c1e1100 */
.L_x_40:
[----:B------:R-:W-:Y:S05]  /*3520*/  BSYNC B1 ;  /* 0x0000000000017941 */ /* 0x000fea0003800000 */
.L_x_39:
[----:B-----5:R-:W-:Y:S01]  /*3530*/  LOP3.LUT R5, R5, 0xff, RZ, 0xc0, !PT ;  /* 0x000000ff05057812 */ /* 0x020fe200078ec0ff */
[----:B------:R-:W-:Y:S01]  /*3540*/  BSSY B1, `(.L_x_41) ;  /* 0x000000b000017945 */ /* 0x000fe20003800000 */
[----:B------:R-:W-:Y:S02]  /*3550*/  ISETP.LT.OR P4, PT, R29, 0x9, !P0 ;  /* 0x000000091d00780c */ /* 0x000fe40004781670 */
[----:B------:R-:W-:-:S05]  /*3560*/  F2FP.F16.E4M3.UNPACK_B R5, R5 ;  /* 0x00000005ff05723e */ /* 0x000fca00020006ff */
[----:B------:R-:W-:-:S05]  /*3570*/  HADD2.F32 R30, -RZ, R5.H0_H0 ;  /* 0x20000005ff1e7230 */ /* 0x000fca0000004100 */
[----:B------:R-:W-:-:S04]  /*3580*/  FMUL R5, R30, R9 ;  /* 0x000000091e057220 */ /* 0x000fc80000400000 */
[----:B------:R-:W-:-:S05]  /*3590*/  FFMA R5, R134, R8, R5 ;  /* 0x0000000886057223 */ /* 0x000fca0000000005 */
[----:B----4-:R-:W-:Y:S02]  /*35a0*/  F2FP.SATFINITE.E4M3.F32.PACK_AB_MERGE_C R31, RZ, R5, RZ ;  /* 0x00000005ff1f723e */ /* 0x010fe400048070ff */
[----:B------:R-:W-:-:S03]  /*35b0*/  PRMT R5, RZ, 0x7610, R5 ;  /* 0x00007610ff057816 */ /* 0x000fc60000000005 */
[----:B------:R4:W-:Y:S01]  /*35c0*/  @!P3 STG.E.U8 desc[UR16][R6.64+0x1], R31 ;  /* 0x0000011f0600b986 */ /* 0x0009e2000c101110 */
[----:B------:R-:W-:Y:S05]  /*35d0*/  @P4 BRA `(.L_x_42) ;  /* 0x0000000000044947 */ /* 0x000fea0003800000 */
[----:B------:R0:W5:Y:S02]  /*35e0*/  LDG.E.U8 R5, desc[UR16][R24.64+0x8] ;  /* 0x0000081018057981 */ /* 0x000164000c1e1100 */
.L_x_42:
[----:B------:R-:W-:Y:S05]  /*35f0*/  BSYNC B1 ;  /* 0x0000000000017941 */ /* 0x000fea0003800000 */
.L_x_41:
        /* <DEDUP_REMOVED lines=8> */
[----:B----4-:R-:W-:-:S05]  /*3680*/  F2FP.SATFINITE.E4M3.F32.PACK_AB_MERGE_C R31, RZ, R30, RZ ;  /* 0x0000001eff1f723e */ /* 0x010fca00048070ff */
[----:B------:R4:W-:Y:S01]  /*3690*/  @!P4 STG.E.U8 desc[UR16][R10.64+0x8], R31 ;  /* 0x0000081f0a00c986 */ /* 0x0009e2000c101110 */
[----:B------:R-:W-:Y:S05]  /*36a0*/  @P3 BRA `(.L_x_44) ;  /* 0x0000000000043947 */ /* 0x000fea0003800000 */
[----:B------:R0:W5:Y:S02]  /*36b0*/  LDG.E.U8 R5, desc[UR16][R24.64+0x9] ;  /* 0x0000091018057981 */ /* 0x000164000c1e1100 */
.L_x_44:
[----:B------:R-:W-:Y:S05]  /*36c0*/  BSYNC B1 ;  /* 0x0000000000017941 */ /* 0x000fea0003800000 */
.L_x_43:
        /* <DEDUP_REMOVED lines=12> */
.L_x_46:
[----:B------:R-:W-:Y:S05]  /*3790*/  BSYNC B1 ;  /* 0x0000000000017941 */ /* 0x000fea0003800000 */
.L_x_45:
        /* <DEDUP_REMOVED lines=12> */
.L_x_48:
[----:B------:R-:W-:Y:S05]  /*3860*/  BSYNC B1 ;  /* 0x0000000000017941 */ /* 0x000fea0003800000 */
.L_x_47:
        /* <DEDUP_REMOVED lines=12> */
.L_x_50:
[----:B------:R-:W-:Y:S05]  /*3930*/  BSYNC B1 ;  /* 0x0000000000017941 */ /* 0x000fea0003800000 */
.L_x_49:
        /* <DEDUP_REMOVED lines=12> */
.L_x_52:
[----:B------:R-:W-:Y:S05]  /*3a00*/  BSYNC B1 ;  /* 0x0000000000017941 */ /* 0x000fea0003800000 */
.L_x_51:
        /* <DEDUP_REMOVED lines=12> */
.L_x_54:
[----:B------:R-:W-:Y:S05]  /*3ad0*/  BSYNC B1 ;  /* 0x0000000000017941 */ /* 0x000fea0003800000 */
.L_x_53:
        /* <DEDUP_REMOVED lines=12> */
.L_x_56:
[----:B------:R-:W-:Y:S05]  /*3ba0*/  BSYNC B1 ;  /* 0x0000000000017941 */ /* 0x000fea0003800000 */
.L_x_55:
        /* <DEDUP_REMOVED lines=12> */
.L_x_58:
[----:B------:R-:W-:Y:S05]  /*3c70*/  BSYNC B1 ;  /* 0x0000000000017941 */ /* 0x000fea0003800000 */
.L_x_57:
        /* <DEDUP_REMOVED lines=12> */
.L_x_60:
[----:B------:R-:W-:Y:S05]  /*3d40*/  BSYNC B1 ;  /* 0x0000000000017941 */ /* 0x000fea0003800000 */
.L_x_59:
        /* <DEDUP_REMOVED lines=12> */
.L_x_62:
[----:B------:R-:W-:Y:S05]  /*3e10*/  BSYNC B1 ;  /* 0x0000000000017941 */ /* 0x000fea0003800000 */
.L_x_61:
        /* <DEDUP_REMOVED lines=12> */
.L_x_64:
[----:B------:R-:W-:Y:S05]  /*3ee0*/  BSYNC B1 ;  /* 0x0000000000017941 */ /* 0x000fea0003800000 */
.L_x_63:
        /* <DEDUP_REMOVED lines=12> */
.L_x_66:
[----:B------:R-:W-:Y:S05]  /*3fb0*/  BSYNC B1 ;  /* 0x0000000000017941 */ /* 0x000fea0003800000 */
.L_x_65:
        /* <DEDUP_REMOVED lines=12> */
.L_x_68:
[----:B------:R-:W-:Y:S05]  /*4080*/  BSYNC B1 ;  /* 0x0000000000017941 */ /* 0x000fea0003800000 */
.L_x_67:
        /* <DEDUP_REMOVED lines=12> */
.L_x_70:
[----:B------:R-:W-:Y:S05]  /*4150*/  BSYNC B1 ;  /* 0x0000000000017941 */ /* 0x000fea0003800000 */
.L_x_69:
        /* <DEDUP_REMOVED lines=12> */
.L_x_72:
[----:B------:R-:W-:Y:S05]  /*4220*/  BSYNC B1 ;  /* 0x0000000000017941 */ /* 0x000fea0003800000 */
.L_x_71:
        /* <DEDUP_REMOVED lines=12> */
.L_x_74:
[----:B------:R-:W-:Y:S05]  /*42f0*/  BSYNC B1 ;  /* 0x0000000000017941 */ /* 0x000fea0003800000 */
.L_x_73:
        /* <DEDUP_REMOVED lines=12> */
.L_x_76:
[----:B------:R-:W-:Y:S05]  /*43c0*/  BSYNC B1 ;  /* 0x0000000000017941 */ /* 0x000fea0003800000 */
.L_x_75:
        /* <DEDUP_REMOVED lines=12> */
.L_x_78:
[----:B------:R-:W-:Y:S05]  /*4490*/  BSYNC B1 ;  /* 0x0000000000017941 */ /* 0x000fea0003800000 */
.L_x_77:
        /* <DEDUP_REMOVED lines=12> */
.L_x_80:
[----:B------:R-:W-:Y:S05]  /*4560*/  BSYNC B1 ;  /* 0x0000000000017941 */ /* 0x000fea0003800000 */
.L_x_79:
        /* <DEDUP_REMOVED lines=12> */
.L_x_82:
[----:B------:R-:W-:Y:S05]  /*4630*/  BSYNC B1 ;  /* 0x0000000000017941 */ /* 0x000fea0003800000 */
.L_x_81:
        /* <DEDUP_REMOVED lines=12> */
.L_x_84:
[----:B------:R-:W-:Y:S05]  /*4700*/  BSYNC B1 ;  /* 0x0000000000017941 */ /* 0x000fea0003800000 */
.L_x_83:
        /* <DEDUP_REMOVED lines=12> */
.L_x_86:
[----:B------:R-:W-:Y:S05]  /*47d0*/  BSYNC B1 ;  /* 0x0000000000017941 */ /* 0x000fea0003800000 */
.L_x_85:
        /* <DEDUP_REMOVED lines=12> */
.L_x_88:
[----:B------:R-:W-:Y:S05]  /*48a0*/  BSYNC B1 ;  /* 0x0000000000017941 */ /* 0x000fea0003800000 */
.L_x_87:
        /* <DEDUP_REMOVED lines=12> */
.L_x_90:
[----:B------:R-:W-:Y:S05]  /*4970*/  BSYNC B1 ;  /* 0x0000000000017941 */ /* 0x000fea0003800000 */
.L_x_89:
        /* <DEDUP_REMOVED lines=12> */
.L_x_92:
[----:B------:R-:W-:Y:S05]  /*4a40*/  BSYNC B1 ;  /* 0x0000000000017941 */ /* 0x000fea0003800000 */
.L_x_91:
        /* <DEDUP_REMOVED lines=12> */
.L_x_94:
[----:B------:R-:W-:Y:S05]  /*4b10*/  BSYNC B1 ;  /* 0x0000000000017941 */ /* 0x000fea0003800000 */
.L_x_93:
        /* <DEDUP_REMOVED lines=12> */
.L_x_96:
[----:B------:R-:W-:Y:S05]  /*4be0*/  BSYNC B1 ;  /* 0x0000000000017941 */ /* 0x000fea0003800000 */
.L_x_95:
        /* <DEDUP_REMOVED lines=12> */
.L_x_98:
[----:B------:R-:W-:Y:S05]  /*4cb0*/  BSYNC B1 ;  /* 0x0000000000017941 */ /* 0x000fea0003800000 */
.L_x_97:
        /* <DEDUP_REMOVED lines=12> */
.L_x_100:
[----:B------:R-:W-:Y:S05]  /*4d80*/  BSYNC B1 ;  /* 0x0000000000017941 */ /* 0x000fea0003800000 */
.L_x_99:
        /* <DEDUP_REMOVED lines=12> */
.L_x_102:
[----:B------:R-:W-:Y:S05]  /*4e50*/  BSYNC B1 ;  /* 0x0000000000017941 */ /* 0x000fea0003800000 */
.L_x_101:
        /* <DEDUP_REMOVED lines=12> */
.L_x_104:
[----:B------:R-:W-:Y:S05]  /*4f20*/  BSYNC B1 ;  /* 0x0000000000017941 */ /* 0x000fea0003800000 */
.L_x_103:
        /* <DEDUP_REMOVED lines=12> */
.L_x_106:
[----:B------:R-:W-:Y:S05]  /*4ff0*/  BSYNC B1 ;  /* 0x0000000000017941 */ /* 0x000fea0003800000 */
.L_x_105:
        /* <DEDUP_REMOVED lines=12> */
.L_x_108:
[----:B------:R-:W-:Y:S05]  /*50c0*/  BSYNC B1 ;  /* 0x0000000000017941 */ /* 0x000fea0003800000 */
.L_x_107:
        /* <DEDUP_REMOVED lines=12> */
.L_x_110:
[----:B------:R-:W-:Y:S05]  /*5190*/  BSYNC B1 ;  /* 0x0000000000017941 */ /* 0x000fea0003800000 */
.L_x_109:
        /* <DEDUP_REMOVED lines=12> */
.L_x_112:
[----:B------:R-:W-:Y:S05]  /*5260*/  BSYNC B1 ;  /* 0x0000000000017941 */ /* 0x000fea0003800000 */
.L_x_111:
        /* <DEDUP_REMOVED lines=12> */
.L_x_114:
[----:B------:R-:W-:Y:S05]  /*5330*/  BSYNC B1 ;  /* 0x0000000000017941 */ /* 0x000fea0003800000 */
.L_x_113:
        /* <DEDUP_REMOVED lines=12> */
.L_x_116:
[----:B------:R-:W-:Y:S05]  /*5400*/  BSYNC B1 ;  /* 0x0000000000017941 */ /* 0x000fea0003800000 */
.L_x_115:
        /* <DEDUP_REMOVED lines=12> */
.L_x_118:
[----:B------:R-:W-:Y:S05]  /*54d0*/  BSYNC B1 ;  /* 0x0000000000017941 */ /* 0x000fea0003800000 */
.L_x_117:
        /* <DEDUP_REMOVED lines=12> */
.L_x_120:
[----:B------:R-:W-:Y:S05]  /*55a0*/  BSYNC B1 ;  /* 0x0000000000017941 */ /* 0x000fea0003800000 */
.L_x_119:
        /* <DEDUP_REMOVED lines=12> */
.L_x_122:
[----:B------:R-:W-:Y:S05]  /*5670*/  BSYNC B1 ;  /* 0x0000000000017941 */ /* 0x000fea0003800000 */
.L_x_121:
        /* <DEDUP_REMOVED lines=12> */
.L_x_124:
[----:B------:R-:W-:Y:S05]  /*5740*/  BSYNC B1 ;  /* 0x0000000000017941 */ /* 0x000fea0003800000 */
.L_x_123:
        /* <DEDUP_REMOVED lines=12> */
.L_x_126:
[----:B------:R-:W-:Y:S05]  /*5810*/  BSYNC B1 ;  /* 0x0000000000017941 */ /* 0x000fea0003800000 */
.L_x_125:
        /* <DEDUP_REMOVED lines=12> */
.L_x_128:
[----:B------:R-:W-:Y:S05]  /*58e0*/  BSYNC B1 ;  /* 0x0000000000017941 */ /* 0x000fea0003800000 */
.L_x_127:
        /* <DEDUP_REMOVED lines=12> */
.L_x_130:
[----:B------:R-:W-:Y:S05]  /*59b0*/  BSYNC B1 ;  /* 0x0000000000017941 */ /* 0x000fea0003800000 */
.L_x_129:
        /* <DEDUP_REMOVED lines=12> */
.L_x_132:
[----:B------:R-:W-:Y:S05]  /*5a80*/  BSYNC B1 ;  /* 0x0000000000017941 */ /* 0x000fea0003800000 */
.L_x_131:
        /* <DEDUP_REMOVED lines=12> */
.L_x_134:
[----:B------:R-:W-:Y:S05]  /*5b50*/  BSYNC B1 ;  /* 0x0000000000017941 */ /* 0x000fea0003800000 */
.L_x_133:
        /* <DEDUP_REMOVED lines=12> */
.L_x_136:
[----:B------:R-:W-:Y:S05]  /*5c20*/  BSYNC B1 ;  /* 0x0000000000017941 */ /* 0x000fea0003800000 */
.L_x_135:
        /* <DEDUP_REMOVED lines=12> */
.L_x_138:
[----:B------:R-:W-:Y:S05]  /*5cf0*/  BSYNC B1 ;  /* 0x0000000000017941 */ /* 0x000fea0003800000 */
.L_x_137:
        /* <DEDUP_REMOVED lines=12> */
.L_x_140:
[----:B------:R-:W-:Y:S05]  /*5dc0*/  BSYNC B1 ;  /* 0x0000000000017941 */ /* 0x000fea0003800000 */
.L_x_139:
        /* <DEDUP_REMOVED lines=12> */
.L_x_142:
[----:B------:R-:W-:Y:S05]  /*5e90*/  BSYNC B1 ;  /* 0x0000000000017941 */ /* 0x000fea0003800000 */
.L_x_141:
        /* <DEDUP_REMOVED lines=12> */
.L_x_144:
[----:B------:R-:W-:Y:S05]  /*5f60*/  BSYNC B1 ;  /* 0x0000000000017941 */ /* 0x000fea0003800000 */
.L_x_143:
[----:B-----5:R-:W-:Y:S01]  /*5f70*/  LOP3.LUT R5, R5, 0xff, RZ, 0xc0, !PT ;  /* 0x000000ff05057812 */ /* 0x020fe200078ec0ff */
[----:B------:R-:W-:Y:S01]  /*5f80*/  BSSY B1, `(.L_x_145) ;  /* 0x000000b000017945 */ /* 0x000fe20003800000 */
[----:B------:R-:W-:Y:S02]  /*5f90*/  ISETP.LT.OR P4, PT, R29, 0x71, !P0 ;  /* 0x000000711d00780c */ /* 0x000fe40004781670 */
[----:B------:R-:W-:-:S05]  /*5fa0*/  F2FP.F16.E4M3.UNPACK_B R5, R5 ;  /* 0x00000005ff05723e */ /* 0x000fca00020006ff */
[----:B------:R-:W-:-:S05]  /*5fb0*/  HADD2.F32 R18, -RZ, R5.H0_H0 ;  /* 0x20000005ff127230 */ /* 0x000fca0000004100 */
[----:B------:R-:W-:-:S04]  /*5fc0*/  FMUL R5, R18, R9 ;  /* 0x0000000912057220 */ /* 0x000fc80000400000 */
[----:B------:R-:W-:-:S05]  /*5fd0*/  FFMA R5, R20, R8, R5 ;  /* 0x0000000814057223 */ /* 0x000fca0000000005 */
[----:B0-----:R-:W-:Y:S02]  /*5fe0*/  F2FP.SATFINITE.E4M3.F32.PACK_AB_MERGE_C R23, RZ, R5, RZ ;  /* 0x00000005ff17723e */ /* 0x001fe400048070ff */
[----:B------:R-:W-:-:S03]  /*5ff0*/  PRMT R5, RZ, 0x7610, R5 ;  /* 0x00007610ff057816 */ /* 0x000fc60000000005 */
[----:B------:R0:W-:Y:S01]  /*6000*/  @!P3 STG.E.U8 desc[UR16][R6.64+0x69], R23 ;  /* 0x000069170600b986 */ /* 0x0001e2000c101110 */
[----:B------:R-:W-:Y:S05]  /*6010*/  @P4 BRA `(.L_x_146) ;  /* 0x0000000000044947 */ /* 0x000fea0003800000 */
[----:B------:R0:W5:Y:S02]  /*6020*/  LDG.E.U8 R5, desc[UR16][R24.64+0x70] ;  /* 0x0000701018057981 */ /* 0x000164000c1e1100 */
.L_x_146:
[----:B------:R-:W-:Y:S05]  /*6030*/  BSYNC B1 ;  /* 0x0000000000017941 */ /* 0x000fea0003800000 */
.L_x_145:
        /* <DEDUP_REMOVED lines=12> */
.L_x_148:
[----:B------:R-:W-:Y:S05]  /*6100*/  BSYNC B1 ;  /* 0x0000000000017941 */ /* 0x000fea0003800000 */
.L_x_147:
        /* <DEDUP_REMOVED lines=12> */
.L_x_150:
[----:B------:R-:W-:Y:S05]  /*61d0*/  BSYNC B1 ;  /* 0x0000000000017941 */ /* 0x000fea0003800000 */
.L_x_149:
        /* <DEDUP_REMOVED lines=8> */
[----:B0-----:R-:W-:-:S05]  /*6260*/  F2FP.SATFINITE.E4M3.F32.PACK_AB_MERGE_C R17, RZ, R18, RZ ;  /* 0x00000012ff11723e */ /* 0x001fca00048070ff */
[----:B------:R0:W-:Y:S01]  /*6270*/  @!P4 STG.E.U8 desc[UR16][R6.64+0x70], R17 ;  /* 0x000070110600c986 */ /* 0x0001e2000c101110 */
[----:B------:R-:W-:Y:S05]  /*6280*/  @P3 BRA `(.L_x_152) ;  /* 0x0000000000043947 */ /* 0x000fea0003800000 */
[----:B------:R0:W5:Y:S02]  /*6290*/  LDG.E.U8 R5, desc[UR16][R26.64+0x71] ;  /* 0x000071101a057981 */ /* 0x000164000c1e1100 */
.L_x_152:
[----:B------:R-:W-:Y:S05]  /*62a0*/  BSYNC B1 ;  /* 0x0000000000017941 */ /* 0x000fea0003800000 */
.L_x_151:
        /* <DEDUP_REMOVED lines=12> */
.L_x_154:
[----:B------:R-:W-:Y:S05]  /*6370*/  BSYNC B1 ;  /* 0x0000000000017941 */ /* 0x000fea0003800000 */
.L_x_153:
        /* <DEDUP_REMOVED lines=12> */
.L_x_156:
[----:B------:R-:W-:Y:S05]  /*6440*/  BSYNC B1 ;  /* 0x0000000000017941 */ /* 0x000fea0003800000 */
.L_x_155:
        /* <DEDUP_REMOVED lines=12> */
.L_x_158:
[----:B------:R-:W-:Y:S05]  /*6510*/  BSYNC B1 ;  /* 0x0000000000017941 */ /* 0x000fea0003800000 */
.L_x_157:
[----:B-----5:R-:W-:Y:S01]  /*6520*/  LOP3.LUT R5, R5, 0xff, RZ, 0xc0, !PT ;  /* 0x000000ff05057812 */ /* 0x020fe200078ec0ff */
[----:B------:R-:W-:Y:S01]  /*6530*/  BSSY B1, `(.L_x_159) ;  /* 0x000000b000017945 */ /* 0x000fe20003800000 */
[----:B------:R-:W-:Y:S02]  /*6540*/  ISETP.LT.OR P1, PT, R29, 0x7a, !P1 ;  /* 0x0000007a1d00780c */ /* 0x000fe40004f21670 */
[----:B------:R-:W-:-:S05]  /*6550*/  F2FP.F16.E4M3.UNPACK_B R5, R5 ;  /* 0x00000005ff05723e */ /* 0x000fca00020006ff */
[----:B01--4-:R-:W-:Y:S01]  /*6560*/  HADD2.F32 R10, -RZ, R5.H0_H0 ;  /* 0x20000005ff0a7230 */ /* 0x013fe20000004100 */
[----:B------:R-:W-:-:S04]  /*6570*/  PRMT R5, RZ, 0x7610, R5 ;  /* 0x00007610ff057816 */ /* 0x000fc80000000005 */
[----:B------:R-:W-:-:S04]  /*6580*/  FMUL R10, R10, R9 ;  /* 0x000000090a0a7220 */ /* 0x000fc80000400000 */
[----:B------:R-:W-:-:S05]  /*6590*/  FFMA R10, R15, R8, R10 ;  /* 0x000000080f0a7223 */ /* 0x000fca000000000a */
[----:B------:R-:W-:-:S05]  /*65a0*/  F2FP.SATFINITE.E4M3.F32.PACK_AB_MERGE_C R11, RZ, R10, RZ ;  /* 0x0000000aff0b723e */ /* 0x000fca00048070ff */
[----:B------:R0:W-:Y:S01]  /*65b0*/  @!P3 STG.E.U8 desc[UR16][R6.64+0x78], R11 ;  /* 0x0000780b0600b986 */ /* 0x0001e2000c101110 */
[----:B------:R-:W-:Y:S05]  /*65c0*/  @P1 BRA `(.L_x_160) ;  /* 0x0000000000041947 */ /* 0x000fea0003800000 */
[----:B------:R1:W5:Y:S02]  /*65d0*/  LDG.E.U8 R5, desc[UR16][R26.64+0x79] ;  /* 0x000079101a057981 */ /* 0x000364000c1e1100 */
.L_x_160:
[----:B------:R-:W-:Y:S05]  /*65e0*/  BSYNC B1 ;  /* 0x0000000000017941 */ /* 0x000fea0003800000 */
.L_x_159:
[----:B------:R-:W-:Y:S05]  /*65f0*/  @P1 BRA `(.L_x_161) ;  /* 0x0000001000281947 */ /* 0x000fea0003800000 */
[----:B-----5:R-:W-:-:S04]  /*6600*/  LOP3.LUT R5, R5, 0xff, RZ, 0xc0, !PT ;  /* 0x000000ff05057812 */ /* 0x020fc800078ec0ff */
[----:B------:R-:W-:-:S05]  /*6610*/  F2FP.F16.E4M3.UNPACK_B R5, R5 ;  /* 0x00000005ff05723e */ /* 0x000fca00020006ff */
[----:B------:R-:W-:-:S05]  /*6620*/  HADD2.F32 R10, -RZ, R5.H0_H0 ;  /* 0x20000005ff0a7230 */ /* 0x000fca0000004100 */
[----:B------:R-:W-:-:S04]  /*6630*/  FMUL R5, R10, R9 ;  /* 0x000000090a057220 */ /* 0x000fc80000400000 */
[----:B------:R-:W-:-:S05]  /*6640*/  FFMA R5, R14, R8, R5 ;  /* 0x000000080e057223 */ /* 0x000fca0000000005 */
[----:B------:R-:W-:-:S05]  /*6650*/  F2FP.SATFINITE.E4M3.F32.PACK_AB_MERGE_C R5, RZ, R5, RZ ;  /* 0x00000005ff05723e */ /* 0x000fca00048070ff */
[----:B------:R4:W-:Y:S01]  /*6660*/  STG.E.U8 desc[UR16][R6.64+0x79], R5 ;  /* 0x0000790506007986 */ /* 0x0009e2000c101110 */
[----:B------:R-:W-:Y:S05]  /*6670*/  BRA `(.L_x_161) ;  /* 0x0000001000087947 */ /* 0x000fea0003800000 */
.L_x_32:
[----:B------:R-:W-:Y:S01]  /*6680*/  ISETP.GE.AND P1, PT, R36, 0x1, PT ;  /* 0x000000012400780c */ /* 0x000fe20003f26270 */
[-C--:B--2---:R-:W-:Y:S01]  /*6690*/  FMUL R141, R141, R8.reuse ;  /* 0x000000088d8d7220 */ /* 0x084fe20000400000 */
[-C--:B------:R-:W-:Y:S01]  /*66a0*/  FMUL R136, R136, R8.reuse ;  /* 0x0000000888887220 */ /* 0x080fe20000400000 */
[----:B------:R-:W-:Y:S01]  /*66b0*/  ISETP.GE.AND P0, PT, R36, 0x9, PT ;  /* 0x000000092400780c */ /* 0x000fe20003f06270 */
[-C--:B------:R-:W-:Y:S01]  /*66c0*/  FMUL R139, R139, R8.reuse ;  /* 0x000000088b8b7220 */ /* 0x080fe20000400000 */
[C---:B------:R-:W-:Y:S01]  /*66d0*/  ISETP.LT.OR P4, PT, R29.reuse, 0x1, !P1 ;  /* 0x000000011d00780c */ /* 0x040fe20004f81670 */
[-C--:B------:R-:W-:Y:S01]  /*66e0*/  FMUL R134, R134, R8.reuse ;  /* 0x0000000886867220 */ /* 0x080fe20000400000 */
[----:B------:R-:W-:Y:S01]  /*66f0*/  ISETP.LT.OR P5, PT, R29, 0x2, !P1 ;  /* 0x000000021d00780c */ /* 0x000fe20004fa1670 */
[-C--:B------:R-:W-:Y:S01]  /*6700*/  FMUL R137, R137, R8.reuse ;  /* 0x0000000889897220 */ /* 0x080fe20000400000 */
[----:B------:R-:W-:Y:S01]  /*6710*/  F2FP.SATFINITE.E4M3.F32.PACK_AB_MERGE_C R141, RZ, R141, RZ ;  /* 0x0000008dff8d723e */ /* 0x000fe200048070ff */
[----:B------:R-:W-:Y:S01]  /*6720*/  FMUL R132, R132, R8 ;  /* 0x0000000884847220 */ /* 0x000fe20000400000 */
[----:B------:R-:W-:Y:S01]  /*6730*/  F2FP.SATFINITE.E4M3.F32.PACK_AB_MERGE_C R5, RZ, R136, RZ ;  /* 0x00000088ff05723e */ /* 0x000fe200048070ff */
[-C--:B------:R-:W-:Y:S01]  /*6740*/  FMUL R135, R135, R8.reuse ;  /* 0x0000000887877220 */ /* 0x080fe20000400000 */
[C---:B------:R-:W-:Y:S01]  /*6750*/  ISETP.LT.OR P3, PT, R29.reuse, 0x1, !P0 ;  /* 0x000000011d00780c */ /* 0x040fe20004761670 */
[-C--:B------:R-:W-:Y:S01]  /*6760*/  FMUL R130, R130, R8.reuse ;  /* 0x0000000882827220 */ /* 0x080fe20000400000 */
[----:B------:R-:W-:Y:S01]  /*6770*/  ISETP.LT.OR P6, PT, R29, 0xa, !P1 ;  /* 0x0000000a1d00780c */ /* 0x000fe20004fc1670 */
[-C--:B------:R-:W-:Y:S01]  /*6780*/  FMUL R133, R133, R8.reuse ;  /* 0x0000000885857220 */ /* 0x080fe20000400000 */
[----:B------:R-:W-:Y:S01]  /*6790*/  F2FP.SATFINITE.E4M3.F32.PACK_AB_MERGE_C R139, RZ, R139, RZ ;  /* 0x0000008bff8b723e */ /* 0x000fe200048070ff */
[----:B------:R-:W-:Y:S01]  /*67a0*/  @!P4 STG.E.U8 desc[UR16][R10.64], R141 ;  /* 0x0000008d0a00c986 */ /* 0x000fe2000c101110 */
[C---:B------:R-:W-:Y:S01]  /*67b0*/  ISETP.LT.OR P4, PT, R29.reuse, 0x2, !P0 ;  /* 0x000000021d00780c */ /* 0x040fe20004781670 */
[----:B------:R-:W-:Y:S01]  /*67c0*/  FMUL R128, R128, R8 ;  /* 0x0000000880807220 */ /* 0x000fe20000400000 */
[----:B------:R-:W-:Y:S01]  /*67d0*/  F2FP.SATFINITE.E4M3.F32.PACK_AB_MERGE_C R25, RZ, R134, RZ ;  /* 0x00000086ff19723e */ /* 0x000fe200048070ff */
[----:B------:R0:W-:Y:S01]  /*67e0*/  @!P5 STG.E.U8 desc[UR16][R10.64+0x1], R5 ;  /* 0x000001050a00d986 */ /* 0x0001e2000c101110 */
[----:B------:R-:W-:Y:S01]  /*67f0*/  ISETP.LT.OR P5, PT, R29, 0x9, !P1 ;  /* 0x000000091d00780c */ /* 0x000fe20004fa1670 */
[-C--:B------:R-:W-:Y:S01]  /*6800*/  FMUL R131, R131, R8.reuse ;  /* 0x0000000883837220 */ /* 0x080fe20000400000 */
[----:B------:R-:W-:Y:S01]  /*6810*/  F2FP.SATFINITE.E4M3.F32.PACK_AB_MERGE_C R137, RZ, R137, RZ ;  /* 0x00000089ff89723e */ /* 0x000fe200048070ff */
[----:B------:R-:W-:Y:S01]  /*6820*/  @!P3 STG.E.U8 desc[UR16][R6.64], R139 ;  /* 0x0000008b0600b986 */ /* 0x000fe2000c101110 */
[----:B------:R-:W-:Y:S01]  /*6830*/  ISETP.LT.OR P3, PT, R29, 0x9, !P0 ;  /* 0x000000091d00780c */ /* 0x000fe20004761670 */
[-C--:B------:R-:W-:Y:S01]  /*6840*/  FMUL R126, R126, R8.reuse ;  /* 0x000000087e7e7220 */ /* 0x080fe20000400000 */
[----:B------:R-:W-:Y:S01]  /*6850*/  F2FP.SATFINITE.E4M3.F32.PACK_AB_MERGE_C R135, RZ, R135, RZ ;  /* 0x00000087ff87723e */ /* 0x000fe200048070ff */
[-C--:B------:R-:W-:Y:S01]  /*6860*/  FMUL R129, R129, R8.reuse ;  /* 0x0000000881817220 */ /* 0x080fe20000400000 */
[----:B------:R-:W-:Y:S01]  /*6870*/  F2FP.SATFINITE.E4M3.F32.PACK_AB_MERGE_C R133, RZ, R133, RZ ;  /* 0x00000085ff85723e */ /* 0x000fe200048070ff */
[----:B------:R1:W-:Y:S01]  /*6880*/  @!P4 STG.E.U8 desc[UR16][R6.64+0x1], R25 ;  /* 0x000001190600c986 */ /* 0x0003e2000c101110 */
[C---:B------:R-:W-:Y:S01]  /*6890*/  ISETP.LT.OR P4, PT, R29.reuse, 0xa, !P0 ;  /* 0x0000000a1d00780c */ /* 0x040fe20004781670 */
[----:B------:R-:W-:Y:S01]  /*68a0*/  FMUL R124, R124, R8 ;  /* 0x000000087c7c7220 */ /* 0x000fe20000400000 */
[----:B0-----:R-:W-:Y:S01]  /*68b0*/  F2FP.SATFINITE.E4M3.F32.PACK_AB_MERGE_C R5, RZ, R132, RZ ;  /* 0x00000084ff05723e */ /* 0x001fe200048070ff */
[----:B------:R-:W-:Y:S01]  /*68c0*/  @!P5 STG.E.U8 desc[UR16][R10.64+0x8], R137 ;  /* 0x000008890a00d986 */ /* 0x000fe2000c101110 */
[----:B------:R-:W-:Y:S01]  /*68d0*/  ISETP.LT.OR P5, PT, R29, 0x11, !P1 ;  /* 0x000000111d00780c */ /* 0x000fe20004fa1670 */
[-C--:B------:R-:W-:Y:S01]  /*68e0*/  FMUL R127, R127, R8.reuse ;  /* 0x000000087f7f7220 */ /* 0x080fe20000400000 */
[----:B------:R-:W-:Y:S01]  /*68f0*/  F2FP.SATFINITE.E4M3.F32.PACK_AB_MERGE_C R131, RZ, R131, RZ ;  /* 0x00000083ff83723e */ /* 0x000fe200048070ff */
[----:B------:R0:W-:Y:S01]  /*6900*/  @!P6 STG.E.U8 desc[UR16][R10.64+0x9], R5 ;  /* 0x000009050a00e986 */ /* 0x0001e2000c101110 */
[----:B------:R-:W-:Y:S01]  /*6910*/  ISETP.LT.OR P6, PT, R29, 0x12, !P1 ;  /* 0x000000121d00780c */ /* 0x000fe20004fc1670 */
[----:B------:R-:W-:Y:S01]  /*6920*/  FMUL R122, R122, R8 ;  /* 0x000000087a7a7220 */ /* 0x000fe20000400000 */
[----:B------:R-:W-:Y:S01]  /*6930*/  F2FP.SATFINITE.E4M3.F32.PACK_AB_MERGE_C R129, RZ, R129, RZ ;  /* 0x00000081ff81723e */ /* 0x000fe200048070ff */
[----:B------:R-:W-:Y:S01]  /*6940*/  @!P3 STG.E.U8 desc[UR16][R6.64+0x8], R135 ;  /* 0x000008870600b986 */ /* 0x000fe2000c101110 */
[----:B-1----:R-:W-:Y:S01]  /*6950*/  F2FP.SATFINITE.E4M3.F32.PACK_AB_MERGE_C R25, RZ, R130, RZ ;  /* 0x00000082ff19723e */ /* 0x002fe200048070ff */
[-C--:B------:R-:W-:Y:S01]  /*6960*/  FMUL R125, R125, R8.reuse ;  /* 0x000000087d7d7220 */ /* 0x080fe20000400000 */
[C---:B------:R-:W-:Y:S01]  /*6970*/  ISETP.LT.OR P3, PT, R29.reuse, 0x11, !P0 ;  /* 0x000000111d00780c */ /* 0x040fe20004761670 */
[-C--:B------:R-:W-:Y:S01]  /*6980*/  FMUL R120, R120, R8.reuse ;  /* 0x0000000878787220 */ /* 0x080fe20000400000 */
[----:B------:R-:W-:Y:S01]  /*6990*/  F2FP.SATFINITE.E4M3.F32.PACK_AB_MERGE_C R127, RZ, R127, RZ ;  /* 0x0000007fff7f723e */ /* 0x000fe200048070ff */
[----:B------:R1:W-:Y:S01]  /*69a0*/  @!P4 STG.E.U8 desc[UR16][R6.64+0x9], R25 ;  /* 0x000009190600c986 */ /* 0x0003e2000c101110 */
[----:B------:R-:W-:Y:S01]  /*69b0*/  ISETP.LT.OR P4, PT, R29, 0x12, !P0 ;  /* 0x000000121d00780c */ /* 0x000fe20004781670 */
[----:B------:R-:W-:Y:S01]  /*69c0*/  FMUL R123, R123, R8 ;  /* 0x000000087b7b7220 */ /* 0x000fe20000400000 */
[----:B0-----:R-:W-:Y:S01]  /*69d0*/  F2FP.SATFINITE.E4M3.F32.PACK_AB_MERGE_C R5, RZ, R128, RZ ;  /* 0x00000080ff05723e */ /* 0x001fe200048070ff */
[----:B------:R-:W-:Y:S01]  /*69e0*/  @!P5 STG.E.U8 desc[UR16][R10.64+0x10], R133 ;  /* 0x000010850a00d986 */ /* 0x000fe2000c101110 */
[C---:B------:R-:W-:Y:S01]  /*69f0*/  ISETP.LT.OR P5, PT, R29.reuse, 0x19, !P1 ;  /* 0x000000191d00780c */ /* 0x040fe20004fa1670 */
[-C--:B------:R-:W-:Y:S01]  /*6a00*/  FMUL R118, R118, R8.reuse ;  /* 0x0000000876767220 */ /* 0x080fe20000400000 */
[----:B------:R-:W-:Y:S01]  /*6a10*/  F2FP.SATFINITE.E4M3.F32.PACK_AB_MERGE_C R125, RZ, R125, RZ ;  /* 0x0000007dff7d723e */ /* 0x000fe200048070ff */
[----:B------:R0:W-:Y:S01]  /*6a20*/  @!P6 STG.E.U8 desc[UR16][R10.64+0x11], R5 ;  /* 0x000011050a00e986 */ /* 0x0001e2000c101110 */
[----:B------:R-:W-:Y:S01]  /*6a30*/  ISETP.LT.OR P6, PT, R29, 0x1a, !P1 ;  /* 0x0000001a1d00780c */ /* 0x000fe20004fc1670 */
[-C--:B------:R-:W-:Y:S01]  /*6a40*/  FMUL R121, R121, R8.reuse ;  /* 0x0000000879797220 */ /* 0x080fe20000400000 */
[----:B------:R-:W-:Y:S01]  /*6a50*/  FMUL R116, R116, R8 ;  /* 0x0000000874747220 */ /* 0x000fe20000400000 */
[----:B-1----:R-:W-:Y:S01]  /*6a60*/  F2FP.SATFINITE.E4M3.F32.PACK_AB_MERGE_C R25, RZ, R126, RZ ;  /* 0x0000007eff19723e */ /* 0x002fe200048070ff */
[----:B------:R-:W-:Y:S01]  /*6a70*/  @!P3 STG.E.U8 desc[UR16][R6.64+0x10], R131 ;  /* 0x000010830600b986 */ /* 0x000fe2000c101110 */
[----:B------:R-:W-:Y:S01]  /*6a80*/  ISETP.LT.OR P3, PT, R29, 0x19, !P0 ;  /* 0x000000191d00780c */ /* 0x000fe20004761670 */
        /* <DEDUP_REMOVED lines=35> */
[----:B------:R-:W-:Y:S01]  /*6cc0*/  ISETP.LT.OR P3, PT, R29, 0x29, !P0 ;  /* 0x000000291d00780c */ /* 0x000fe20004761670 */
[-C--:B------:R-:W-:Y:S01]  /*6cd0*/  FMUL R109, R109, R8.reuse ;  /* 0x000000086d6d7220 */ /* 0x080fe20000400000 */
[-C--:B------:R-:W-:Y:S01]  /*6ce0*/  FMUL R104, R104, R8.reuse ;  /* 0x0000000868687220 */ /* 0x080fe20000400000 */
        /* <DEDUP_REMOVED lines=104> */
[----:B------:R-:W-:-:S02]  /*7370*/  ISETP.LT.OR P3, PT, R29, 0x59, !P0 ;  /* 0x000000591d00780c */ /* 0x000fc40004761670 */
[----:B------:R-:W-:Y:S01]  /*7380*/  F2FP.SATFINITE.E4M3.F32.PACK_AB_MERGE_C R19, RZ, R19, RZ ;  /* 0x00000013ff13723e */ /* 0x000fe200048070ff */
[----:B------:R1:W-:Y:S01]  /*7390*/  @!P4 STG.E.U8 desc[UR16][R6.64+0x51], R25 ;  /* 0x000051190600c986 */ /* 0x0003e2000c101110 */
[C---:B------:R-:W-:Y:S02]  /*73a0*/  ISETP.LT.OR P4, PT, R29.reuse, 0x5a, !P0 ;  /* 0x0000005a1d00780c */ /* 0x040fe40004781670 */
[----:B0-----:R-:W-:Y:S01]  /*73b0*/  F2FP.SATFINITE.E4M3.F32.PACK_AB_MERGE_C R5, RZ, R92, RZ ;  /* 0x0000005cff05723e */ /* 0x001fe200048070ff */
[----:B------:R-:W-:Y:S01]  /*73c0*/  @!P5 STG.E.U8 desc[UR16][R10.64+0x58], R97 ;  /* 0x000058610a00d986 */ /* 0x000fe2000c101110 */
[C---:B------:R-:W-:Y:S02]  /*73d0*/  ISETP.LT.OR P5, PT, R29.reuse, 0x61, !P1 ;  /* 0x000000611d00780c */ /* 0x040fe40004fa1670 */
[----:B------:R-:W-:Y:S01]  /*73e0*/  F2FP.SATFINITE.E4M3.F32.PACK_AB_MERGE_C R13, RZ, R13, RZ ;  /* 0x0000000dff0d723e */ /* 0x000fe200048070ff */
[----:B------:R0:W-:Y:S01]  /*73f0*/  @!P6 STG.E.U8 desc[UR16][R10.64+0x59], R5 ;  /* 0x000059050a00e986 */ /* 0x0001e2000c101110 */
[----:B------:R-:W-:-:S02]  /*7400*/  ISETP.LT.OR P6, PT, R29, 0x62, !P1 ;  /* 0x000000621d00780c */ /* 0x000fc40004fc1670 */
[----:B------:R-:W-:Y:S01]  /*7410*/  F2FP.SATFINITE.E4M3.F32.PACK_AB_MERGE_C R15, RZ, R15, RZ ;  /* 0x0000000fff0f723e */ /* 0x000fe200048070ff */
[----:B------:R-:W-:Y:S01]  /*7420*/  @!P3 STG.E.U8 desc[UR16][R6.64+0x58], R95 ;  /* 0x0000585f0600b986 */ /* 0x000fe2000c101110 */
[----:B-1----:R-:W-:Y:S02]  /*7430*/  F2FP.SATFINITE.E4M3.F32.PACK_AB_MERGE_C R25, RZ, R90, RZ ;  /* 0x0000005aff19723e */ /* 0x002fe400048070ff */
[----:B------:R-:W-:-:S03]  /*7440*/  ISETP.LT.OR P3, PT, R29, 0x61, !P0 ;  /* 0x000000611d00780c */ /* 0x000fc60004761670 */
[----:B------:R1:W-:Y:S01]  /*7450*/  @!P4 STG.E.U8 desc[UR16][R6.64+0x59], R25 ;  /* 0x000059190600c986 */ /* 0x0003e2000c101110 */
[C---:B------:R-:W-:Y:S02]  /*7460*/  ISETP.LT.OR P4, PT, R29.reuse, 0x62, !P0 ;  /* 0x000000621d00780c */ /* 0x040fe40004781670 */
[----:B0-----:R-:W-:Y:S01]  /*7470*/  F2FP.SATFINITE.E4M3.F32.PACK_AB_MERGE_C R5, RZ, R88, RZ ;  /* 0x00000058ff05723e */ /* 0x001fe200048070ff */
[----:B------:R-:W-:Y:S01]  /*7480*/  @!P5 STG.E.U8 desc[UR16][R10.64+0x60], R93 ;  /* 0x0000605d0a00d986 */ /* 0x000fe2000c101110 */
[----:B------:R-:W-:-:S03]  /*7490*/  ISETP.LT.OR P5, PT, R29, 0x69, !P1 ;  /* 0x000000691d00780c */ /* 0x000fc60004fa1670 */
[----:B------:R0:W-:Y:S01]  /*74a0*/  @!P6 STG.E.U8 desc[UR16][R10.64+0x61], R5 ;  /* 0x000061050a00e986 */ /* 0x0001e2000c101110 */
[C---:B------:R-:W-:Y:S02]  /*74b0*/  ISETP.LT.OR P6, PT, R29.reuse, 0x6a, !P1 ;  /* 0x0000006a1d00780c */ /* 0x040fe40004fc1670 */
[----:B-1----:R-:W-:Y:S01]  /*74c0*/  F2FP.SATFINITE.E4M3.F32.PACK_AB_MERGE_C R25, RZ, R22, RZ ;  /* 0x00000016ff19723e */ /* 0x002fe200048070ff */
[----:B------:R-:W-:Y:S01]  /*74d0*/  @!P3 STG.E.U8 desc[UR16][R6.64+0x60], R91 ;  /* 0x0000605b0600b986 */ /* 0x000fe2000c101110 */
        /* <DEDUP_REMOVED lines=11> */
[----:B------:R-:W-:Y:S01]  /*7590*/  @!P4 STG.E.U8 desc[UR16][R6.64+0x69], R25 ;  /* 0x000069190600c986 */ /* 0x000fe2000c101110 */
[C---:B------:R-:W-:Y:S02]  /*75a0*/  ISETP.LT.OR P4, PT, R29.reuse, 0x79, !P1 ;  /* 0x000000791d00780c */ /* 0x040fe40004f81670 */
[C---:B------:R-:W-:Y:S01]  /*75b0*/  ISETP.LT.OR P1, PT, R29.reuse, 0x7a, !P1 ;  /* 0x0000007a1d00780c */ /* 0x040fe20004f21670 */
[----:B------:R1:W-:Y:S01]  /*75c0*/  @!P5 STG.E.U8 desc[UR16][R10.64+0x70], R21 ;  /* 0x000070150a00d986 */ /* 0x0003e2000c101110 */
[C---:B------:R-:W-:Y:S02]  /*75d0*/  ISETP.LT.OR P5, PT, R29.reuse, 0x72, !P0 ;  /* 0x000000721d00780c */ /* 0x040fe400047a1670 */
[----:B0-----:R-:W-:Y:S01]  /*75e0*/  F2FP.SATFINITE.E4M3.F32.PACK_AB_MERGE_C R5, RZ, R16, RZ ;  /* 0x00000010ff05723e */ /* 0x001fe200048070ff */
[----:B------:R0:W-:Y:S01]  /*75f0*/  @!P6 STG.E.U8 desc[UR16][R10.64+0x71], R17 ;  /* 0x000071110a00e986 */ /* 0x0001e2000c101110 */
[C---:B------:R-:W-:Y:S02]  /*7600*/  ISETP.LT.OR P6, PT, R29.reuse, 0x79, !P0 ;  /* 0x000000791d00780c */ /* 0x040fe400047c1670 */
[----:B------:R-:W-:Y:S01]  /*7610*/  ISETP.LT.OR P0, PT, R29, 0x7a, !P0 ;  /* 0x0000007a1d00780c */ /* 0x000fe20004701670 */
[----:B------:R2:W-:Y:S01]  /*7620*/  @!P3 STG.E.U8 desc[UR16][R6.64+0x70], R19 ;  /* 0x000070130600b986 */ /* 0x0005e2000c101110 */
[----:B-1----:R-:W-:-:S05]  /*7630*/  F2FP.SATFINITE.E4M3.F32.PACK_AB_MERGE_C R21, RZ, R14, RZ ;  /* 0x0000000eff15723e */ /* 0x002fca00048070ff */
[----:B------:R2:W-:Y:S01]  /*7640*/  @!P5 STG.E.U8 desc[UR16][R6.64+0x71], R5 ;  /* 0x000071050600d986 */ /* 0x0005e2000c101110 */
[----:B0-----:R-:W-:-:S03]  /*7650*/  F2FP.SATFINITE.E4M3.F32.PACK_AB_MERGE_C R17, RZ, R12, RZ ;  /* 0x0000000cff11723e */ /* 0x001fc600048070ff */
[----:B------:R2:W-:Y:S04]  /*7660*/  @!P4 STG.E.U8 desc[UR16][R10.64+0x78], R13 ;  /* 0x0000780d0a00c986 */ /* 0x0005e8000c101110 */
[----:B------:R2:W-:Y:S04]  /*7670*/  @!P1 STG.E.U8 desc[UR16][R10.64+0x79], R17 ;  /* 0x000079110a009986 */ /* 0x0005e8000c101110 */
[----:B------:R2:W-:Y:S04]  /*7680*/  @!P6 STG.E.U8 desc[UR16][R6.64+0x78], R15 ;  /* 0x0000780f0600e986 */ /* 0x0005e8000c101110 */
[----:B------:R2:W-:Y:S02]  /*7690*/  @!P0 STG.E.U8 desc[UR16][R6.64+0x79], R21 ;  /* 0x0000791506008986 */ /* 0x0005e4000c101110 */
.L_x_161:
[----:B------:R-:W-:Y:S05]  /*76a0*/  BSYNC B0 ;  /* 0x0000000000007941 */ /* 0x000fea0003800000 */
.L_x_31:
[----:B------:R-:W-:Y:S01]  /*76b0*/  ULDC UR6, c[0x0][0xc] ;  /* 0x0000030000067ab9 */ /* 0x000fe20000000800 */
[----:B------:R-:W-:Y:S01]  /*76c0*/  ULDC UR7, c[0x0][0x10] ;  /* 0x0000040000077ab9 */ /* 0x000fe20000000800 */
[----:B--2-45:R-:W2:Y:S01]  /*76d0*/  LDC R5, c[0x0][0x14] ;  /* 0x00000500ff057b82 */ /* 0x034ea20000000800 */
[----:B------:R-:W-:Y:S01]  /*76e0*/  UIMAD.WIDE.U32 UR6, UR6, UR7, URZ ;  /* 0x00000007060672a5 */ /* 0x000fe2000f8e003f */
[----:B0-----:R-:W-:Y:S01]  /*76f0*/  PRMT R6, RZ, 0x7610, R6 ;  /* 0x00007610ff067816 */ /* 0x001fe20000000006 */
[----:B------:R-:W-:-:S04]  /*7700*/  IMAD.MOV.U32 R7, RZ, RZ, -0x1 ;  /* 0xffffffffff077424 */ /* 0x000fc800078e00ff */
[----:B--2---:R-:W-:-:S04]  /*7710*/  IMAD.WIDE.U32 R2, R5, UR6, R2 ;  /* 0x0000000605027c25 */ /* 0x004fc8000f8e0002 */
[----:B------:R-:W-:Y:S01]  /*7720*/  IMAD R5, R5, UR7, RZ ;  /* 0x0000000705057c24 */ /* 0x000fe2000f8e02ff */
[----:B------:R-:W-:Y:S02]  /*7730*/  ULDC.64 UR6, c[0x0][0x650] ;  /* 0x0001940000067ab9 */ /* 0x000fe40000000a00 */
[----:B------:R-:W-:Y:S01]  /*7740*/  ISETP.GE.U32.AND P0, PT, R2, UR6, PT ;  /* 0x0000000602007c0c */ /* 0x000fe2000bf06070 */
[----:B------:R-:W-:Y:S02]  /*7750*/  IMAD.IADD R3, R3, 0x1, R5 ;  /* 0x0000000103037824 */ /* 0x000fe400078e0205 */
[----:B------:R-:W-:-:S03]  /*7760*/  IMAD.MOV.U32 R5, RZ, RZ, -0x1 ;  /* 0xffffffffff057424 */ /* 0x000fc600078e00ff */
[----:B------:R-:W-:-:S13]  /*7770*/  ISETP.GE.U32.AND.EX P0, PT, R3, UR7, PT, P0 ;  /* 0x0000000703007c0c */ /* 0x000fda000bf06100 */
[----:B------:R-:W-:Y:S05]  /*7780*/  @P0 BRA `(.L_x_162) ;  /* 0x0000000400600947 */ /* 0x000fea0003800000 */
[----:B------:R-:W0:Y:S01]  /*7790*/  S2R R20, SR_CTAID.X ;  /* 0x0000000000147919 */ /* 0x000e220000002500 */
[----:B------:R-:W2:Y:S01]  /*77a0*/  LDC.64 R14, c[0x0][0x628] ;  /* 0x00018a00ff0e7b82 */ /* 0x000ea20000000a00 */
[----:B------:R-:W-:Y:S01]  /*77b0*/  ULDC UR6, c[0x0][0x150] ;  /* 0x0000540000067ab9 */ /* 0x000fe20000000800 */
[----:B------:R-:W-:Y:S01]  /*77c0*/  IMAD.MOV.U32 R12, RZ, RZ, R2 ;  /* 0x000000ffff0c7224 */ /* 0x000fe200078e0002 */
[----:B------:R-:W4:Y:S01]  /*77d0*/  S2R R22, SR_CTAID.Y ;  /* 0x0000000000167919 */ /* 0x000f220000002600 */
[----:B------:R-:W-:-:S04]  /*77e0*/  IMAD.MOV.U32 R13, RZ, RZ, R3 ;  /* 0x000000ffff0d7224 */ /* 0x000fc800078e0003 */
[----:B------:R-:W1:Y:S08]  /*77f0*/  LDC R23, c[0x0][0x144] ;  /* 0x00005100ff177b82 */ /* 0x000e700000000800 */
[----:B------:R-:W1:Y:S08]  /*7800*/  LDC R16, c[0x0][0x630] ;  /* 0x00018c00ff107b82 */ /* 0x000e700000000800 */
[----:B------:R-:W1:Y:S01]  /*7810*/  LDC.64 R18, c[0x0][0x620] ;  /* 0x00018800ff127b82 */ /* 0x000e620000000a00 */
[----:B--2---:R-:W-:-:S04]  /*7820*/  ISETP.NE.U32.AND P0, PT, R14, RZ, PT ;  /* 0x000000ff0e00720c */ /* 0x004fc80003f05070 */
[----:B------:R-:W-:Y:S02]  /*7830*/  ISETP.NE.AND.EX P0, PT, R15, RZ, PT, P0 ;  /* 0x000000ff0f00720c */ /* 0x000fe40003f05300 */
[----:B0-----:R-:W-:-:S05]  /*7840*/  I2FP.F32.U32 R5, R20 ;  /* 0x0000001400057245 */ /* 0x001fca0000201000 */
[----:B------:R-:W-:-:S04]  /*7850*/  FMUL R5, R5, UR6 ;  /* 0x0000000605057c20 */ /* 0x000fc80008400000 */
[----:B------:R0:W2:Y:S02]  /*7860*/  F2I.U32.TRUNC.NTZ R21, R5 ;  /* 0x0000000500157305 */ /* 0x0000a4000020f000 */
[----:B----4-:R-:W-:Y:S05]  /*7870*/  @!P0 BRA `(.L_x_163) ;  /* 0x0000000000288947 */ /* 0x010fea0003800000 */
[----:B0-----:R-:W0:Y:S02]  /*7880*/  LDC R5, c[0x0][0x634] ;  /* 0x00018d00ff057b82 */ /* 0x001e240000000800 */
        /* <DEDUP_REMOVED lines=9> */
.L_x_163:
[-CC-:B-1----:R-:W-:Y:S01]  /*7920*/  SHF.R.U64 R17, R12, R16.reuse, R13.reuse ;  /* 0x000000100c117219 */ /* 0x182fe2000000120d */
[----:B------:R-:W1:Y:S01]  /*7930*/  LDC.64 R28, c[0x0][0x640] ;  /* 0x00019000ff1c7b82 */ /* 0x000e620000000a00 */
[----:B0-----:R-:W-:Y:S01]  /*7940*/  SHF.R.U32.HI R5, RZ, R16, R13 ;  /* 0x00000010ff057219 */ /* 0x001fe2000001160d */
[----:B--2---:R-:W-:Y:S01]  /*7950*/  IMAD.MOV R21, RZ, RZ, -R21 ;  /* 0x000000ffff157224 */ /* 0x004fe200078e0a15 */
[----:B------:R-:W-:Y:S01]  /*7960*/  IADD3 R11, P0, RZ, -R17, RZ ;  /* 0x80000011ff0b7210 */ /* 0x000fe20007f1e0ff */
[----:B------:R-:W-:Y:S02]  /*7970*/  ULDC UR6, c[0x0][0x154] ;  /* 0x0000550000067ab9 */ /* 0x000fe40000000800 */
[----:B------:R-:W-:Y:S02]  /*7980*/  IMAD R23, R23, R21, R20 ;  /* 0x0000001517177224 */ /* 0x000fe400078e0214 */
[----:B------:R-:W0:Y:S01]  /*7990*/  LDC R12, c[0x0][0x618] ;  /* 0x00018600ff0c7b82 */ /* 0x000e220000000800 */
[----:B------:R-:W-:-:S02]  /*79a0*/  IMAD.X R5, RZ, RZ, ~R5, P0 ;  /* 0x000000ffff057224 */ /* 0x000fc400000e0e05 */
[----:B------:R-:W-:-:S04]  /*79b0*/  IMAD.WIDE.U32 R6, R11, R18, R2 ;  /* 0x000000120b067225 */ /* 0x000fc800078e0002 */
[----:B------:R-:W-:Y:S01]  /*79c0*/  IMAD R10, R5, R18, RZ ;  /* 0x00000012050a7224 */ /* 0x000fe200078e02ff */
[----:B------:R-:W2:Y:S03]  /*79d0*/  LDC R24, c[0x0][0x608] ;  /* 0x00018200ff187b82 */ /* 0x000ea60000000800 */
[----:B------:R-:W-:Y:S02]  /*79e0*/  IMAD R5, R11, R19, R10 ;  /* 0x000000130b057224 */ /* 0x000fe400078e020a */
[----:B------:R-:W-:Y:S02]  /*79f0*/  IMAD.MOV.U32 R11, RZ, RZ, 0x1 ;  /* 0x00000001ff0b7424 */ /* 0x000fe400078e00ff */
[----:B------:R-:W-:Y:S01]  /*7a00*/  IMAD.IADD R5, R7, 0x1, R5 ;  /* 0x0000000107057824 */ /* 0x000fe200078e0205 */
[----:B---3--:R-:W3:Y:S01]  /*7a10*/  LDC R26, c[0x0][0x658] ;  /* 0x00019600ff1a7b82 */ /* 0x008ee20000000800 */
[----:B------:R-:W-:-:S02]  /*7a20*/  I2FP.F32.U32 R7, R22 ;  /* 0x0000001600077245 */ /* 0x000fc40000201000 */
[----:B-1----:R-:W-:-:S03]  /*7a30*/  ISETP.NE.U32.AND P0, PT, R28, RZ, PT ;  /* 0x000000ff1c00720c */ /* 0x002fc60003f05070 */
[----:B------:R-:W-:Y:S01]  /*7a40*/  FMUL R10, R7, UR6 ;  /* 0x00000006070a7c20 */ /* 0x000fe20008400000 */
[----:B------:R-:W-:Y:S01]  /*7a50*/  ISETP.NE.AND.EX P0, PT, R29, RZ, PT, P0 ;  /* 0x000000ff1d00720c */ /* 0x000fe20003f05300 */
[----:B------:R-:W1:Y:S01]  /*7a60*/  LDC R21, c[0x0][0x148] ;  /* 0x00005200ff157b82 */ /* 0x000e620000000800 */
[-CC-:B0-----:R-:W-:Y:S01]  /*7a70*/  SHF.R.U64 R16, R6, R12.reuse, R5.reuse ;  /* 0x0000000c06107219 */ /* 0x181fe20000001205 */
[----:B------:R0:W4:Y:S01]  /*7a80*/  F2I.U32.TRUNC.NTZ R18, R10 ;  /* 0x0000000a00127305 */ /* 0x000122000020f000 */
[----:B------:R-:W-:Y:S01]  /*7a90*/  SHF.R.U32.HI R5, RZ, R12, R5 ;  /* 0x0000000cff057219 */ /* 0x000fe20000011605 */
[----:B------:R-:W-:-:S04]  /*7aa0*/  IMAD.MOV.U32 R7, RZ, RZ, -0x1 ;  /* 0xffffffffff077424 */ /* 0x000fc800078e00ff */
[----:B------:R-:W0:Y:S01]  /*7ab0*/  LDC R20, c[0x0][0x600] ;  /* 0x00018000ff147b82 */ /* 0x000e220000000800 */
[-CC-:B--2---:R-:W-:Y:S02]  /*7ac0*/  SHF.R.U64 R14, R16, R24.reuse, R5.reuse ;  /* 0x00000018100e7219 */ /* 0x184fe40000001205 */
[----:B------:R-:W-:-:S05]  /*7ad0*/  SHF.R.U32.HI R5, RZ, R24, R5 ;  /* 0x00000018ff057219 */ /* 0x000fca0000011605 */
[----:B------:R-:W2:Y:S01]  /*7ae0*/  LDC R27, c[0x0][0x648] ;  /* 0x00019200ff1b7b82 */ /* 0x000ea20000000800 */
[-C--:B---3--:R-:W-:Y:S02]  /*7af0*/  SHF.L.U32 R6, R7, R26.reuse, RZ ;  /* 0x0000001a07067219 */ /* 0x088fe400000006ff */
[-CC-:B------:R-:W-:Y:S02]  /*7b00*/  SHF.R.U64 R19, R14, R26.reuse, R5.reuse ;  /* 0x0000001a0e137219 */ /* 0x180fe40000001205 */
[----:B------:R-:W-:Y:S02]  /*7b10*/  SHF.R.U32.HI R7, RZ, R26, R5 ;  /* 0x0000001aff077219 */ /* 0x000fe40000011605 */
[----:B------:R-:W-:Y:S01]  /*7b20*/  LOP3.LUT R25, RZ, R6, RZ, 0x33, !PT ;  /* 0x00000006ff197212 */ /* 0x000fe200078e33ff */
[----:B------:R-:W3:Y:S01]  /*7b30*/  LDC R30, c[0x0][0x638] ;  /* 0x00018e00ff1e7b82 */ /* 0x000ee20000000800 */
[----:B------:R-:W-:Y:S01]  /*7b40*/  SHF.L.U32 R26, R11, R26, RZ ;  /* 0x0000001a0b1a7219 */ /* 0x000fe200000006ff */
[----:B------:R-:W-:-:S06]  /*7b50*/  IMAD.MOV.U32 R6, RZ, RZ, R19 ;  /* 0x000000ffff067224 */ /* 0x000fcc00078e0013 */
[----:B------:R-:W0:Y:S01]  /*7b60*/  LDC R31, c[0x0][0x610] ;  /* 0x00018400ff1f7b82 */ /* 0x000e220000000800 */
[----:B----4-:R-:W-:Y:S05]  /*7b70*/  @!P0 BRA `(.L_x_164) ;  /* 0x0000000000288947 */ /* 0x010fea0003800000 */
[----:B------:R-:W4:Y:S02]  /*7b80*/  LDC R6, c[0x0][0x64c] ;  /* 0x00019300ff067b82 */ /* 0x000f240000000800 */
[----:B----4-:R-:W-:-:S05]  /*7b90*/  IADD3 R5, P0, R19, R6, RZ ;  /* 0x0000000613057210 */ /* 0x010fca0007f1e0ff */
[----:B------:R-:W-:-:S04]  /*7ba0*/  IMAD.X R15, RZ, RZ, R7, P0 ;  /* 0x000000ffff0f7224 */ /* 0x000fc800000e0607 */
[----:B------:R-:W-:-:S04]  /*7bb0*/  IMAD.WIDE.U32 R6, R15, R28, RZ ;  /* 0x0000001c0f067225 */ /* 0x000fc800078e00ff */
[----:B0-----:R-:W-:-:S04]  /*7bc0*/  IMAD.WIDE.U32 R10, P0, R5, R29, R6 ;  /* 0x0000001d050a7225 */ /* 0x001fc80007800006 */
[----:B------:R-:W-:-:S04]  /*7bd0*/  IMAD.WIDE.U32 R6, R5, R28, RZ ;  /* 0x0000001c05067225 */ /* 0x000fc800078e00ff */
[----:B------:R-:W-:Y:S01]  /*7be0*/  IMAD.X R13, RZ, RZ, RZ, P0 ;  /* 0x000000ffff0d7224 */ /* 0x000fe200000e06ff */
[----:B------:R-:W-:Y:S01]  /*7bf0*/  IADD3 RZ, P0, R7, R10, RZ ;  /* 0x0000000a07ff7210 */ /* 0x000fe20007f1e0ff */
[----:B------:R-:W-:-:S04]  /*7c00*/  IMAD.MOV.U32 R12, RZ, RZ, R11 ;  /* 0x000000ffff0c7224 */ /* 0x000fc800078e000b */
[----:B------:R-:W-:-:S08]  /*7c10*/  IMAD.WIDE.U32.X R6, R15, R29, R12, P0 ;  /* 0x0000001d0f067225 */ /* 0x000fd000000e040c */
.L_x_164:
[----:B--2---:R-:W-:Y:S01]  /*7c20*/  SHF.R.U64 R5, R6, R27, R7 ;  /* 0x0000001b06057219 */ /* 0x004fe20000001207 */
[----:B0-----:R-:W-:Y:S01]  /*7c30*/  VIADD R7, R20, 0xffffffff ;  /* 0xffffffff14077836 */ /* 0x001fe20000000000 */
[----:B------:R-:W-:Y:S01]  /*7c40*/  LOP3.LUT R28, R14, R25, RZ, 0xc0, !PT ;  /* 0x000000190e1c7212 */ /* 0x000fe200078ec0ff */
[----:B------:R-:W-:Y:S02]  /*7c50*/  IMAD.MOV R18, RZ, RZ, -R18 ;  /* 0x000000ffff127224 */ /* 0x000fe400078e0a12 */
[----:B------:R-:W-:Y:S01]  /*7c60*/  IMAD.MOV R6, RZ, RZ, -R5 ;  /* 0x000000ffff067224 */ /* 0x000fe200078e0a05 */
[----:B------:R-:W-:Y:S01]  /*7c70*/  LOP3.LUT R16, R16, R7, RZ, 0xc0, !PT ;  /* 0x0000000710107212 */ /* 0x000fe200078ec0ff */
[----:B------:R-:W-:Y:S02]  /*7c80*/  IMAD R28, R26, R5, R28 ;  /* 0x000000051a1c7224 */ /* 0x000fe400078e021c */
[----:B-1----:R-:W-:Y:S02]  /*7c90*/  @P2 IMAD R23, R21, R18, R22 ;  /* 0x0000001215172224 */ /* 0x002fe400078e0216 */
[----:B---3--:R-:W-:-:S02]  /*7ca0*/  IMAD R5, R6, R30, R19 ;  /* 0x0000001e06057224 */ /* 0x008fc400078e0213 */
[----:B------:R-:W-:Y:S02]  /*7cb0*/  IMAD R28, R28, R31, R23 ;  /* 0x0000001f1c1c7224 */ /* 0x000fe400078e0217 */
[----:B------:R-:W-:Y:S02]  /*7cc0*/  IMAD R5, R5, R20, R16 ;  /* 0x0000001405057224 */ /* 0x000fe400078e0210 */
[----:B------:R-:W-:-:S03]  /*7cd0*/  IMAD.MOV.U32 R6, RZ, RZ, 0x1 ;  /* 0x00000001ff067424 */ /* 0x000fc600078e00ff */
[----:B------:R-:W-:Y:S02]  /*7ce0*/  SEL R7, R5, R28, !P2 ;  /* 0x0000001c05077207 */ /* 0x000fe40005000000 */
[----:B------:R-:W-:Y:S01]  /*7cf0*/  SEL R28, R28, R5, !P2 ;  /* 0x000000051c1c7207 */ /* 0x000fe20005000000 */
[----:B------:R-:W-:-:S07]  /*7d00*/  IMAD.MOV.U32 R5, RZ, RZ, R17 ;  /* 0x000000ffff057224 */ /* 0x000fce00078e0011 */
.L_x_162:
[----:B------:R-:W-:Y:S01]  /*7d10*/  LOP3.LUT P0, RZ, R6, 0xff, RZ, 0xc0, !PT ;  /* 0x000000ff06ff7812 */ /* 0x000fe2000780c0ff */
[----:B------:R-:W-:-:S12]  /*7d20*/  IMAD.MOV.U32 R6, RZ, RZ, R28 ;  /* 0x000000ffff067224 */ /* 0x000fd800078e001c */
[----:B------:R-:W-:Y:S05]  /*7d30*/  @P0 BRA `(.L_x_165) ;  /* 0xffffff9000900947 */ /* 0x000fea000383ffff */
[----:B------:R-:W-:Y:S05]  /*7d40*/  EXIT ;  /* 0x000000000000794d */ /* 0x000fea0003800000 */
.L_x_3:
[----:B0-----:R-:W-:Y:S01]  /*7d50*/  ULDC.64 UR4, c[0x0][0x650] ;  /* 0x0001940000047ab9 */ /* 0x001fe20000000a00 */
        /* <DEDUP_REMOVED lines=25> */
.L_x_167:
[--C-:B------:R-:W-:Y:S01]  /*7ef0*/  SHF.R.U64 R16, R14, R18, R15.reuse ;  /* 0x000000120e107219 */ /* 0x100fe2000000120f */
[----:B------:R-:W0:Y:S01]  /*7f00*/  LDC R22, c[0x0][0x618] ;  /* 0x00018600ff167b82 */ /* 0x000e220000000800 */
[----:B------:R-:W-:Y:S01]  /*7f10*/  I2FP.F32.U32 R7, R8 ;  /* 0x0000000800077245 */ /* 0x000fe20000201000 */
[----:B------:R-:W-:Y:S01]  /*7f20*/  ULDC UR4, c[0x0][0x150] ;  /* 0x0000540000047ab9 */ /* 0x000fe20000000800 */
[----:B------:R-:W-:Y:S02]  /*7f30*/  SHF.R.U32.HI R6, RZ, R18, R15 ;  /* 0x00000012ff067219 */ /* 0x000fe4000001160f */
[----:B------:R-:W-:Y:S01]  /*7f40*/  IADD3 R9, P0, RZ, -R16, RZ ;  /* 0x80000010ff097210 */ /* 0x000fe20007f1e0ff */
[----:B------:R-:W-:Y:S01]  /*7f50*/  FMUL R13, R7, UR4 ;  /* 0x00000004070d7c20 */ /* 0x000fe20008400000 */
[----:B------:R-:W-:Y:S01]  /*7f60*/  ULDC UR4, c[0x0][0x154] ;  /* 0x0000550000047ab9 */ /* 0x000fe20000000800 */
[----:B------:R-:W1:Y:S02]  /*7f70*/  LDC.64 R24, c[0x0][0x640] ;  /* 0x00019000ff187b82 */ /* 0x000e640000000a00 */
[----:B------:R-:W-:-:S02]  /*7f80*/  IMAD.X R11, RZ, RZ, ~R6, P0 ;  /* 0x000000ffff0b7224 */ /* 0x000fc400000e0e06 */
[----:B------:R-:W2:Y:S01]  /*7f90*/  F2I.U32.TRUNC.NTZ R13, R13 ;  /* 0x0000000d000d7305 */ /* 0x000ea2000020f000 */
[----:B------:R-:W-:-:S03]  /*7fa0*/  IMAD.WIDE.U32 R6, R9, R20, R2 ;  /* 0x0000001409067225 */ /* 0x000fc600078e0002 */
[----:B------:R-:W3:Y:S01]  /*7fb0*/  LDC R15, c[0x0][0x144] ;  /* 0x00005100ff0f7b82 */ /* 0x000ee20000000800 */
[----:B------:R-:W-:-:S04]  /*7fc0*/  IMAD R12, R11, R20, RZ ;  /* 0x000000140b0c7224 */ /* 0x000fc800078e02ff */
[----:B------:R-:W-:Y:S02]  /*7fd0*/  IMAD R9, R9, R21, R12 ;  /* 0x0000001509097224 */ /* 0x000fe400078e020c */
[----:B------:R-:W-:Y:S01]  /*7fe0*/  IMAD.MOV.U32 R12, RZ, RZ, -0x1 ;  /* 0xffffffffff0c7424 */ /* 0x000fe200078e00ff */
[----:B------:R-:W4:Y:S01]  /*7ff0*/  LDC R18, c[0x0][0x608] ;  /* 0x00018200ff127b82 */ /* 0x000f220000000800 */
[----:B------:R-:W-:Y:S01]  /*8000*/  IMAD.IADD R7, R7, 0x1, R9 ;  /* 0x0000000107077824 */ /* 0x000fe200078e0209 */
[----:B------:R-:W-:-:S04]  /*8010*/  I2FP.F32.U32 R9, R10 ;  /* 0x0000000a00097245 */ /* 0x000fc80000201000 */
[-C--:B0-----:R-:W-:Y:S01]  /*8020*/  SHF.R.U64 R14, R6, R22.reuse, R7 ;  /* 0x00000016060e7219 */ /* 0x081fe20000001207 */
[----:B--2---:R-:W-:Y:S01]  /*8030*/  IMAD.MOV R6, RZ, RZ, -R13 ;  /* 0x000000ffff067224 */ /* 0x004fe200078e0a0d */
[----:B------:R-:W0:Y:S01]  /*8040*/  LDC R11, c[0x0][0x658] ;  /* 0x00019600ff0b7b82 */ /* 0x000e220000000800 */
[----:B-1----:R-:W-:Y:S01]  /*8050*/  ISETP.NE.U32.AND P0, PT, R24, RZ, PT ;  /* 0x000000ff1800720c */ /* 0x002fe20003f05070 */
[----:B------:R-:W-:Y:S01]  /*8060*/  FMUL R9, R9, UR4 ;  /* 0x0000000409097c20 */ /* 0x000fe20008400000 */
[----:B------:R-:W-:Y:S02]  /*8070*/  SHF.R.U32.HI R7, RZ, R22, R7 ;  /* 0x00000016ff077219 */ /* 0x000fe40000011607 */
[----:B------:R-:W-:-:S03]  /*8080*/  ISETP.NE.AND.EX P0, PT, R25, RZ, PT, P0 ;  /* 0x000000ff1900720c */ /* 0x000fc60003f05300 */
[----:B------:R-:W1:Y:S01]  /*8090*/  LDC R21, c[0x0][0x148] ;  /* 0x00005200ff157b82 */ /* 0x000e620000000800 */
[----:B---3--:R-:W-:Y:S02]  /*80a0*/  IMAD R22, R15, R6, R8 ;  /* 0x000000060f167224 */ /* 0x008fe400078e0208 */
[----:B------:R-:W-:-:S05]  /*80b0*/  IMAD.MOV.U32 R8, RZ, RZ, 0x1 ;  /* 0x00000001ff087424 */ /* 0x000fca00078e00ff */
[----:B------:R-:W2:Y:S01]  /*80c0*/  LDC R20, c[0x0][0x600] ;  /* 0x00018000ff147b82 */ /* 0x000ea20000000800 */
[-CC-:B----4-:R-:W-:Y:S02]  /*80d0*/  SHF.R.U64 R17, R14, R18.reuse, R7.reuse ;  /* 0x000000120e117219 */ /* 0x190fe40000001207 */
[----:B------:R-:W-:Y:S02]  /*80e0*/  SHF.R.U32.HI R6, RZ, R18, R7 ;  /* 0x00000012ff067219 */ /* 0x000fe40000011607 */
[----:B------:R3:W4:Y:S03]  /*80f0*/  F2I.U32.TRUNC.NTZ R18, R9 ;  /* 0x0000000900127305 */ /* 0x000726000020f000 */
[----:B------:R-:W1:Y:S01]  /*8100*/  LDC R23, c[0x0][0x648] ;  /* 0x00019200ff177b82 */ /* 0x000e620000000800 */
[-C--:B0-----:R-:W-:Y:S02]  /*8110*/  SHF.R.U64 R19, R17, R11.reuse, R6 ;  /* 0x0000000b11137219 */ /* 0x081fe40000001206 */
[----:B------:R-:W-:-:S02]  /*8120*/  SHF.L.U32 R12, R12, R11, RZ ;  /* 0x0000000b0c0c7219 */ /* 0x000fc400000006ff */
[-C--:B------:R-:W-:Y:S01]  /*8130*/  SHF.R.U32.HI R7, RZ, R11.reuse, R6 ;  /* 0x0000000bff077219 */ /* 0x080fe20000011606 */
[----:B------:R-:W-:Y:S01]  /*8140*/  IMAD.MOV.U32 R6, RZ, RZ, R19 ;  /* 0x000000ffff067224 */ /* 0x000fe200078e0013 */
[----:B------:R-:W-:Y:S01]  /*8150*/  SHF.L.U32 R27, R8, R11, RZ ;  /* 0x0000000b081b7219 */ /* 0x000fe200000006ff */
[----:B------:R-:W0:Y:S01]  /*8160*/  LDC R26, c[0x0][0x638] ;  /* 0x00018e00ff1a7b82 */ /* 0x000e220000000800 */
[----:B------:R-:W-:-:S07]  /*8170*/  LOP3.LUT R28, RZ, R12, RZ, 0x33, !PT ;  /* 0x0000000cff1c7212 */ /* 0x000fce00078e33ff */
[----:B------:R-:W0:Y:S01]  /*8180*/  LDC R29, c[0x0][0x610] ;  /* 0x00018400ff1d7b82 */ /* 0x000e220000000800 */
[----:B---34-:R-:W-:Y:S05]  /*8190*/  @!P0 BRA `(.L_x_168) ;  /* 0x0000000000288947 */ /* 0x018fea0003800000 */
        /* <DEDUP_REMOVED lines=10> */
.L_x_168:
[----:B-1----:R-:W-:Y:S01]  /*8240*/  SHF.R.U64 R7, R6, R23, R7 ;  /* 0x0000001706077219 */ /* 0x002fe20000001207 */
[----:B--2---:R-:W-:Y:S01]  /*8250*/  VIADD R9, R20, 0xffffffff ;  /* 0xffffffff14097836 */ /* 0x004fe20000000000 */
[----:B------:R-:W-:Y:S01]  /*8260*/  LOP3.LUT R6, R17, R28, RZ, 0xc0, !PT ;  /* 0x0000001c11067212 */ /* 0x000fe200078ec0ff */
[----:B------:R-:W-:Y:S02]  /*8270*/  IMAD.MOV R18, RZ, RZ, -R18 ;  /* 0x000000ffff127224 */ /* 0x000fe400078e0a12 */
[----:B------:R-:W-:Y:S02]  /*8280*/  IMAD.MOV R8, RZ, RZ, -R7 ;  /* 0x000000ffff087224 */ /* 0x000fe400078e0a07 */
[----:B------:R-:W-:Y:S01]  /*8290*/  IMAD R11, R27, R7, R6 ;  /* 0x000000071b0b7224 */ /* 0x000fe200078e0206 */
[----:B------:R-:W-:Y:S01]  /*82a0*/  LOP3.LUT R7, R14, R9, RZ, 0xc0, !PT ;  /* 0x000000090e077212 */ /* 0x000fe200078ec0ff */
[----:B------:R-:W-:Y:S02]  /*82b0*/  @P2 IMAD R22, R21, R18, R10 ;  /* 0x0000001215162224 */ /* 0x000fe400078e020a */
[----:B0-----:R-:W-:-:S02]  /*82c0*/  IMAD R6, R8, R26, R19 ;  /* 0x0000001a08067224 */ /* 0x001fc400078e0213 */
[----:B------:R-:W-:Y:S02]  /*82d0*/  IMAD R11, R11, R29, R22 ;  /* 0x0000001d0b0b7224 */ /* 0x000fe400078e0216 */
[----:B------:R-:W-:Y:S02]  /*82e0*/  IMAD R6, R6, R20, R7 ;  /* 0x0000001406067224 */ /* 0x000fe400078e0207 */
[----:B------:R-:W-:-:S03]  /*82f0*/  IMAD.MOV.U32 R8, RZ, RZ, 0x1 ;  /* 0x00000001ff087424 */ /* 0x000fc600078e00ff */
[----:B------:R-:W-:Y:S02]  /*8300*/  SEL R14, R6, R11, !P2 ;  /* 0x0000000b060e7207 */ /* 0x000fe40005000000 */
[----:B------:R-:W-:Y:S01]  /*8310*/  SEL R11, R11, R6, !P2 ;  /* 0x000000060b0b7207 */ /* 0x000fe20005000000 */
[----:B------:R-:W-:Y:S01]  /*8320*/  IMAD.MOV.U32 R6, RZ, RZ, R16 ;  /* 0x000000ffff067224 */ /* 0x000fe200078e0010 */
[----:B------:R-:W-:-:S07]  /*8330*/  PRMT R7, R8, 0x7610, R7 ;  /* 0x0000761008077816 */ /* 0x000fce0000000007 */
.L_x_166:
[----:B------:R-:W-:-:S08]  /*8340*/  NOP ;  /* 0x0000000000007918 */ /* 0x000fd00000000000 */
[----:B------:R-:W0:-:S00]  /*8350*/  USETMAXREG.DEALLOC.CTAPOOL 0x28 ;  /* 0x00000028000079c8 */ /* 0x000e0000080e0500 */
[----:B0-----:R-:W-:-:S13]  /*8360*/  ISETP.NE.AND P0, PT, R5, RZ, PT ;  /* 0x000000ff0500720c */ /* 0x001fda0003f05270 */
[----:B------:R-:W-:Y:S05]  /*8370*/  @P0 EXIT ;  /* 0x000000000000094d */ /* 0x000fea0003800000 */
[----:B------:R-:W-:Y:S01]  /*8380*/  LOP3.LUT P0, RZ, R7, 0xff, RZ, 0xc0, !PT ;  /* 0x000000ff07ff7812 */ /* 0x000fe2000780c0ff */
[----:B------:R-:W-:Y:S02]  /*8390*/  IMAD.MOV.U32 R5, RZ, RZ, 0x1 ;  /* 0x00000001ff057424 */ /* 0x000fe400078e00ff */
[----:B------:R-:W-:-:S10]  /*83a0*/  IMAD.MOV.U32 R13, RZ, RZ, RZ ;  /* 0x000000ffff0d7224 */ /* 0x000fd400078e00ff */
[----:B------:R-:W-:Y:S05]  /*83b0*/  @!P0 BRA `(.L_x_169) ;  /* 0x0000000c00308947 */ /* 0x000fea0003800000 */
[----:B------:R-:W0:Y:S01]  /*83c0*/  LDC R5, c[0x0][0x28c] ;  /* 0x0000a300ff057b82 */ /* 0x000e220000000800 */
[----:B------:R-:W-:Y:S01]  /*83d0*/  ULDC UR5, c[0x0][0x600] ;  /* 0x0001800000057ab9 */ /* 0x000fe20000000800 */
[----:B------:R-:W-:Y:S01]  /*83e0*/  ULDC UR4, c[0x0][0xc] ;  /* 0x0000030000047ab9 */ /* 0x000fe20000000800 */
[----:B------:R-:W-:Y:S01]  /*83f0*/  UIADD3 UR16, UR5, -0x1, URZ ;  /* 0xffffffff05107890 */ /* 0x000fe2000fffe03f */
[C---:B------:R-:W-:Y:S01]  /*8400*/  LOP3.LUT P3, RZ, R0.reuse, 0x7f, RZ, 0xc0, !PT ;  /* 0x0000007f00ff7812 */ /* 0x040fe2000786c0ff */
[----:B------:R-:W-:Y:S01]  /*8410*/  ULDC UR6, c[0x0][0x658] ;  /* 0x0001960000067ab9 */ /* 0x000fe20000000800 */
[----:B------:R-:W-:Y:S01]  /*8420*/  ULDC UR5, c[0x0][0x10] ;  /* 0x0000040000057ab9 */ /* 0x000fe20000000800 */
[----:B------:R-:W-:Y:S01]  /*8430*/  UMOV UR7, 0xffffffff ;  /* 0xffffffff00077882 */ /* 0x000fe20000000000 */
[----:B------:R-:W-:Y:S01]  /*8440*/  UMOV UR8, 0x1 ;  /* 0x0000000100087882 */ /* 0x000fe20000000000 */
[----:B------:R-:W-:Y:S01]  /*8450*/  UIMAD.WIDE.U32 UR4, UR4, UR5, URZ ;  /* 0x00000005040472a5 */ /* 0x000fe2000f8e003f */
[----:B------:R-:W-:Y:S01]  /*8460*/  LOP3.LUT P0, RZ, R0, 0x1f, RZ, 0xc0, !PT ;  /* 0x0000001f00ff7812 */ /* 0x000fe2000780c0ff */
[----:B------:R-:W-:Y:S01]  /*8470*/  USHF.L.U32 UR7, UR7, UR6, URZ ;  /* 0x0000000607077299 */ /* 0x000fe2000800063f */
[----:B------:R-:W-:Y:S01]  /*8480*/  BSSY B0, `(.L_x_169) ;  /* 0x00000bf000007945 */ /* 0x000fe20003800000 */
[----:B------:R-:W-:Y:S01]  /*8490*/  USHF.L.U32 UR18, UR8, UR6, URZ ;  /* 0x0000000608127299 */ /* 0x000fe2000800063f */
[----:B------:R-:W-:Y:S01]  /*84a0*/  IMAD.MOV.U32 R15, RZ, RZ, 0x1 ;  /* 0x00000001ff0f7424 */ /* 0x000fe200078e00ff */
[----:B------:R-:W-:Y:S01]  /*84b0*/  LOP3.LUT R16, R4, 0x2, RZ, 0xfc, !PT ;  /* 0x0000000204107812 */ /* 0x000fe200078efcff */
[----:B------:R-:W-:Y:S01]  /*84c0*/  ULDC UR6, c[0x0][0x14] ;  /* 0x0000050000067ab9 */ /* 0x000fe20000000800 */
[----:B------:R-:W-:Y:S01]  /*84d0*/  PLOP3.LUT P0, PT, P0, P3, PT, 0x8a, 0x0 ;  /* 0x000000000000781c */ /* 0x000fe20000707172 */
[----:B------:R-:W-:Y:S01]  /*84e0*/  UIMAD.WIDE.U32 UR20, UR4, UR6, URZ ;  /* 0x00000006041472a5 */ /* 0x000fe2000f8e003f */
[----:B------:R-:W-:Y:S01]  /*84f0*/  IMAD.MOV.U32 R13, RZ, RZ, RZ ;  /* 0x000000ffff0d7224 */ /* 0x000fe200078e00ff */
[----:B------:R-:W-:-:S02]  /*8500*/  UIMAD UR13, UR5, UR6, URZ ;  /* 0x00000006050d72a4 */ /* 0x000fc4000f8e023f */
[----:B------:R-:W-:Y:S01]  /*8510*/  ULOP3.LUT UR17, URZ, UR7, URZ, 0x33, !UPT ;  /* 0x000000073f117292 */ /* 0x000fe2000f8e333f */
[----:B0-----:R-:W-:Y:S01]  /*8520*/  VIADD R5, R5, 0x7f ;  /* 0x0000007f05057836 */ /* 0x001fe20000000000 */
[----:B------:R-:W-:Y:S01]  /*8530*/  UIADD3 UR13, UR21, UR13, URZ ;  /* 0x0000000d150d7290 */ /* 0x000fe2000fffe03f */
[----:B------:R-:W-:-:S03]  /*8540*/  ULDC.64 UR22, c[0x0][0x198] ;  /* 0x0000660000167ab9 */ /* 0x000fc60000000a00 */
[----:B------:R-:W-:-:S04]  /*8550*/  SHF.R.S32.HI R8, RZ, 0x1f, R5 ;  /* 0x0000001fff087819 */ /* 0x000fc80000011405 */
[----:B------:R-:W-:Y:S01]  /*8560*/  LEA.HI R8, R8, R5, RZ, 0x7 ;  /* 0x0000000508087211 */ /* 0x000fe200078f38ff */
[----:B------:R-:W-:-:S03]  /*8570*/  IMAD.MOV.U32 R5, RZ, RZ, 0x1 ;  /* 0x00000001ff057424 */ /* 0x000fc600078e00ff */
[----:B------:R-:W-:-:S05]  /*8580*/  SHF.R.S32.HI R12, RZ, 0x7, R8 ;  /* 0x00000007ff0c7819 */ /* 0x000fca0000011408 */
[----:B------:R-:W-:-:S07]  /*8590*/  VIADD R0, R12, 0x1 ;  /* 0x000000010c007836 */ /* 0x000fce0000000000 */
.L_x_181:
[----:B------:R-:W-:-:S03]  /*85a0*/  UMOV UR4, 0xffffffff ;  /* 0xffffffff00047882 */ /* 0x000fc60000000000 */
[----:B------:R-:W-:Y:S05]  /*85b0*/  BRA.DIV UR4, `(.L_x_170) ;  /* 0x00000012040c7947 */ /* 0x000fea000b800000 */
[----:B------:R-:W-:-:S13]  /*85c0*/  ELECT P1, URZ, PT ;  /* 0x00000000003f782f */ /* 0x000fda0003820000 */
.L_x_195:
[----:B------:R-:W0:Y:S01]  /*85d0*/  LDC R7, c[0x0][0x28c] ;  /* 0x0000a300ff077b82 */ /* 0x000e220000000800 */
[----:B------:R-:W-:Y:S01]  /*85e0*/  BSSY B1, `(.L_x_171) ;  /* 0x0000035000017945 */ /* 0x000fe20003800000 */
[----:B0-----:R-:W-:-:S13]  /*85f0*/  ISETP.LT.OR P1, PT, R7, 0x1, !P1 ;  /* 0x000000010700780c */ /* 0x001fda0004f21670 */
[----:B------:R-:W-:Y:S05]  /*8600*/  @P1 BRA `(.L_x_172) ;  /* 0x0000000000c81947 */ /* 0x000fea0003800000 */
[----:B------:R-:W-:Y:S02]  /*8610*/  IMAD.SHL.U32 R14, R14, 0x80, RZ ;  /* 0x000000800e0e7824 */ /* 0x000fe400078e00ff */
[----:B------:R-:W-:Y:S02]  /*8620*/  IMAD.SHL.U32 R17, R11, 0x80, RZ ;  /* 0x000000800b117824 */ /* 0x000fe400078e00ff */
[----:B------:R-:W-:Y:S02]  /*8630*/  IMAD.MOV.U32 R20, RZ, RZ, RZ ;  /* 0x000000ffff147224 */ /* 0x000fe400078e00ff */
[----:B------:R-:W-:Y:S02]  /*8640*/  IMAD.MOV.U32 R7, RZ, RZ, R0 ;  /* 0x000000ffff077224 */ /* 0x000fe400078e0000 */
[----:B------:R-:W-:Y:S02]  /*8650*/  IMAD.MOV.U32 R8, RZ, RZ, R5 ;  /* 0x000000ffff087224 */ /* 0x000fe400078e0005 */
[----:B------:R-:W-:-:S07]  /*8660*/  IMAD.MOV.U32 R9, RZ, RZ, R13 ;  /* 0x000000ffff097224 */ /* 0x000fce00078e000d */
.L_x_176:
[----:B------:R-:W0:Y:S01]  /*8670*/  S2R R11, SR_CgaCtaId ;  /* 0x00000000000b7919 */ /* 0x000e220000008800 */
[----:B------:R-:W-:-:S04]  /*8680*/  MOV R10, 0x400 ;  /* 0x00000400000a7802 */ /* 0x000fc80000000f00 */
[----:B0-----:R-:W-:Y:S02]  /*8690*/  LEA R18, R11, R10, 0x18 ;  /* 0x0000000a0b127211 */ /* 0x001fe400078ec0ff */
[----:B------:R-:W-:Y:S01]  /*86a0*/  SHF.L.U32 R10, R8, 0x1f, RZ ;  /* 0x0000001f080a7819 */ /* 0x000fe200000006ff */
[----:B------:R-:W0:Y:S02]  /*86b0*/  @!P3 LDC R11, c[0x0][0x500] ;  /* 0x00014000ff0bbb82 */ /* 0x000e240000000800 */
[----:B------:R-:W-:-:S04]  /*86c0*/  IMAD R19, R9, 0x8, R18 ;  /* 0x0000000809137824 */ /* 0x000fc800078e0212 */
[----:B------:R-:W1:Y:S02]  /*86d0*/  SYNCS.PHASECHK.TRANS64.TRYWAIT P1, [R19+URZ+0x38], R10 ;  /* 0x0000380a130075a7 */ /* 0x000e64000802017f */
[----:B-1----:R-:W-:Y:S05]  /*86e0*/  @!P1 BRA `(.L_x_173) ;  /* 0x0000000c00e09947 */ /* 0x002fea0003800000 */
.L_x_196:
[----:B-1----:R-:W-:Y:S01]  /*86f0*/  PRMT R10, R16, 0x9910, RZ ;  /* 0x00009910100a7816 */ /* 0x002fe200000000ff */
[----:B0-----:R0:W-:Y:S03]  /*8700*/  @!P3 SYNCS.ARRIVE.TRANS64 RZ, [R19+URZ], R11 ;  /* 0x0000000b13ffb9a7 */ /* 0x0011e6000800003f */
[----:B------:R-:W-:-:S13]  /*8710*/  ISETP.NE.AND P1, PT, R10, 0x2, PT ;  /* 0x000000020a00780c */ /* 0x000fda0003f25270 */
[----:B0-----:R-:W-:Y:S05]  /*8720*/  @P1 BRA `(.L_x_174) ;  /* 0x0000000000041947 */ /* 0x001fea0003800000 */
[----:B------:R-:W-:Y:S01]  /*8730*/  BPT.TRAP 0x1 ;  /* 0x000000040000795c */ /* 0x000fe20000300000 */
.L_x_174:
[----:B------:R-:W-:Y:S05]  /*8740*/  @P0 BRA `(.L_x_175) ;  /* 0x0000000000040947 */ /* 0x000fea0003800000 */
[----:B------:R-:W-:Y:S01]  /*8750*/  BPT.TRAP 0x1 ;  /* 0x000000040000795c */ /* 0x000fe20000300000 */
.L_x_175:
[----:B------:R-:W-:Y:S01]  /*8760*/  IMAD R18, R9, 0x4000, R18 ;  /* 0x0000400009127824 */ /* 0x000fe200078e0212 */
[----:B------:R-:W-:Y:S01]  /*8770*/  R2UR UR9, R19 ;  /* 0x00000000130972ca */ /* 0x000fe200000e0000 */
[----:B------:R-:W-:Y:S01]  /*8780*/  VIADD R7, R7, 0xffffffff ;  /* 0xffffffff07077836 */ /* 0x000fe20000000000 */
[----:B------:R-:W-:Y:S01]  /*8790*/  UIADD3 UR4, UP0, UR22, 0xf0, URZ ;  /* 0x000000f016047890 */ /* 0x000fe2000ff1e03f */
[----:B------:R-:W-:Y:S01]  /*87a0*/  R2UR UR11, R17 ;  /* 0x00000000110b72ca */ /* 0x000fe200000e0000 */
[----:B------:R-:W-:Y:S01]  /*87b0*/  UIADD3 UR24, UP1, UR22, 0x1f0, URZ ;  /* 0x000001f016187890 */ /* 0x000fe2000ff3e03f */
[----:B------:R-:W-:Y:S01]  /*87c0*/  R2UR UR8, R18 ;  /* 0x00000000120872ca */ /* 0x000fe200000e0000 */
[----:B------:R-:W-:Y:S01]  /*87d0*/  UIADD3.X UR5, URZ, UR23, URZ, UP0, !UPT ;  /* 0x000000173f057290 */ /* 0x000fe200087fe43f */
[----:B------:R-:W-:Y:S01]  /*87e0*/  R2UR UR10, R20 ;  /* 0x00000000140a72ca */ /* 0x000fe200000e0000 */
[----:B------:R-:W-:Y:S01]  /*87f0*/  VIADD R9, R9, 0x1 ;  /* 0x0000000109097836 */ /* 0x000fe20000000000 */
[----:B------:R-:W-:Y:S01]  /*8800*/  R2UR UR12, R6 ;  /* 0x00000000060c72ca */ /* 0x000fe200000e0000 */
[----:B------:R-:W-:Y:S01]  /*8810*/  UIADD3.X UR25, URZ, UR23, URZ, UP1, !UPT ;  /* 0x000000173f197290 */ /* 0x000fe20008ffe43f */
[----:B------:R-:W-:Y:S01]  /*8820*/  R2UR UR19, R14 ;  /* 0x000000000e1372ca */ /* 0x000fe200000e0000 */
[----:B------:R-:W-:Y:S01]  /*8830*/  UMOV UR6, 0x0 ;  /* 0x0000000000067882 */ /* 0x000fe20000000000 */
[----:B------:R-:W-:Y:S01]  /*8840*/  ISETP.GT.AND P4, PT, R7, 0x1, PT ;  /* 0x000000010700780c */ /* 0x000fe20003f84270 */
[----:B------:R-:W-:Y:S01]  /*8850*/  UMOV UR7, 0x10000000 ;  /* 0x1000000000077882 */ /* 0x000fe20000000000 */
[----:B------:R-:W-:Y:S01]  /*8860*/  ISETP.NE.AND P1, PT, R9, 0x7, PT ;  /* 0x000000070900780c */ /* 0x000fe20003f25270 */
[----:B------:R-:W-:-:S02]  /*8870*/  VIADD R20, R20, 0x80 ;  /* 0x0000008014147836 */ /* 0x000fc40000000000 */
[----:B------:R-:W-:Y:S01]  /*8880*/  UIADD3 UR14, UR8, 0x180, URZ ;  /* 0x00000180080e7890 */ /* 0x000fe2000fffe03f */
[----:B------:R-:W-:Y:S01]  /*8890*/  SEL R11, RZ, 0x1, P1 ;  /* 0x00000001ff0b7807 */ /* 0x000fe20000800000 */
[----:B------:R-:W-:Y:S01]  /*88a0*/  UIADD3 UR15, UR8, 0x1c180, URZ ;  /* 0x0001c180080f7890 */ /* 0x000fe2000fffe03f */
[----:B------:R-:W-:Y:S02]  /*88b0*/  SEL R9, R9, RZ, P1 ;  /* 0x000000ff09097207 */ /* 0x000fe40000800000 */
[----:B------:R-:W-:Y:S02]  /*88c0*/  LOP3.LUT R8, R8, R11, RZ, 0x3c, !PT ;  /* 0x0000000b08087212 */ /* 0x000fe400078e3cff */
[----:B------:R-:W-:Y:S02]  /*88d0*/  UMOV UR8, UR14 ;  /* 0x0000000e00087c82 */ /* 0x000fe40008000000 */
[----:B------:R0:W-:Y:S02]  /*88e0*/  UTMALDG.3D [UR8], [UR4], desc[UR6] ;  /* 0x00000608040075b4 */ /* 0x0001e40008011000 */
[----:B0-----:R-:W-:Y:S01]  /*88f0*/  UMOV UR8, UR15 ;  /* 0x0000000f00087c82 */ /* 0x001fe20008000000 */
[----:B------:R-:W-:-:S02]  /*8900*/  UMOV UR11, UR19 ;  /* 0x00000013000b7c82 */ /* 0x000fc40008000000 */
[----:B------:R0:W-:Y:S02]  /*8910*/  UTMALDG.3D [UR8], [UR24], desc[UR6] ;  /* 0x00000608180075b4 */ /* 0x0001e40008011000 */
[----:B0-----:R-:W-:Y:S05]  /*8920*/  @P4 BRA `(.L_x_176) ;  /* 0xfffffffc00504947 */ /* 0x001fea000383ffff */
.L_x_172:
[----:B------:R-:W-:Y:S05]  /*8930*/  BSYNC B1 ;  /* 0x0000000000017941 */ /* 0x000fea0003800000 */
.L_x_171:
[----:B------:R-:W-:Y:S01]  /*8940*/  LOP3.LUT P5, RZ, R15, 0xff, RZ, 0xc0, !PT ;  /* 0x000000ff0fff7812 */ /* 0x000fe200078ac0ff */
[C---:B------:R-:W-:Y:S01]  /*8950*/  IMAD.IADD R13, R12.reuse, 0x1, R13 ;  /* 0x000000010c0d7824 */ /* 0x040fe200078e020d */
[----:B------:R-:W-:Y:S01]  /*8960*/  ULDC.64 UR4, c[0x0][0x650] ;  /* 0x0001940000047ab9 */ /* 0x000fe20000000a00 */
[C---:B------:R-:W-:Y:S01]  /*8970*/  ISETP.GE.U32.AND P4, PT, R12.reuse, 0x7, PT ;  /* 0x000000070c00780c */ /* 0x040fe20003f86070 */
[----:B------:R-:W-:Y:S01]  /*8980*/  BSSY B1, `(.L_x_177) ;  /* 0x000006c000017945 */ /* 0x000fe20003800000 */
[C---:B------:R-:W-:Y:S01]  /*8990*/  IMAD.WIDE.U32 R6, R13.reuse, 0x24924925, RZ ;  /* 0x249249250d067825 */ /* 0x040fe200078e00ff */
[----:B------:R-:W-:Y:S02]  /*89a0*/  ISETP.GT.U32.AND P1, PT, R13, 0x6, PT ;  /* 0x000000060d00780c */ /* 0x000fe40003f24070 */
[----:B------:R-:W-:Y:S01]  /*89b0*/  PRMT R15, RZ, 0x7610, R15 ;  /* 0x00007610ff0f7816 */ /* 0x000fe2000000000f */
[----:B------:R-:W-:Y:S01]  /*89c0*/  IMAD.MOV.U32 R11, RZ, RZ, -0x1 ;  /* 0xffffffffff0b7424 */ /* 0x000fe200078e00ff */
[----:B------:R-:W-:Y:S01]  /*89d0*/  ISETP.LT.U32.AND P1, PT, R12, 0x7, P1 ;  /* 0x000000070c00780c */ /* 0x000fe20000f21070 */
[----:B------:R-:W-:-:S02]  /*89e0*/  IMAD.MOV.U32 R14, RZ, RZ, -0x1 ;  /* 0xffffffffff0e7424 */ /* 0x000fc400078e00ff */
[----:B------:R-:W0:Y:S01]  /*89f0*/  @P5 S2R R9, SR_CgaCtaId ;  /* 0x0000000000095919 */ /* 0x000e220000008800 */
[----:B------:R-:W-:Y:S02]  /*8a00*/  SEL R6, RZ, 0x1, !P1 ;  /* 0x00000001ff067807 */ /* 0x000fe40004800000 */
[----:B------:R-:W-:Y:S02]  /*8a10*/  IADD3 R2, P1, R2, UR20, RZ ;  /* 0x0000001402027c10 */ /* 0x000fe4000ff3e0ff */
[----:B------:R-:W-:Y:S02]  /*8a20*/  @P5 MOV R8, 0x400 ;  /* 0x0000040000085802 */ /* 0x000fe40000000f00 */
[----:B------:R-:W-:Y:S02]  /*8a30*/  IADD3.X R3, R3, UR13, RZ, P1, !PT ;  /* 0x0000000d03037c10 */ /* 0x000fe40008ffe4ff */
[----:B------:R-:W-:Y:S02]  /*8a40*/  ISETP.GE.U32.AND P1, PT, R2, UR4, PT ;  /* 0x0000000402007c0c */ /* 0x000fe4000bf26070 */
[----:B------:R-:W-:-:S02]  /*8a50*/  LOP3.LUT R5, R5, R6, RZ, 0x3c, !PT ;  /* 0x0000000605057212 */ /* 0x000fc400078e3cff */
[----:B------:R-:W-:Y:S02]  /*8a60*/  ISETP.GE.U32.AND.EX P1, PT, R3, UR5, PT, P1 ;  /* 0x0000000503007c0c */ /* 0x000fe4000bf26110 */
[----:B0-----:R-:W-:Y:S01]  /*8a70*/  @P5 LEA R8, R9, R8, 0x18 ;  /* 0x0000000809085211 */ /* 0x001fe200078ec0ff */
[----:B------:R-:W-:-:S03]  /*8a80*/  IMAD.IADD R9, R13, 0x1, -R7 ;  /* 0x000000010d097824 */ /* 0x000fc600078e0a07 */
[----:B------:R0:W-:Y:S02]  /*8a90*/  @P5 SYNCS.ARRIVE.TRANS64.A1T0 RZ, [R8+URZ+0x88], RZ ;  /* 0x000088ff08ff59a7 */ /* 0x0001e4000810003f */
[----:B------:R-:W-:Y:S02]  /*8aa0*/  LEA.HI R9, R9, R7, RZ, 0x1f ;  /* 0x0000000709097211 */ /* 0x000fe400078ff8ff */
[----:B------:R-:W-:Y:S02]  /*8ab0*/  PRMT R7, RZ, 0x7610, R7 ;  /* 0x00007610ff077816 */ /* 0x000fe40000000007 */
[----:B------:R-:W-:-:S04]  /*8ac0*/  SHF.R.U32.HI R6, RZ, 0x2, R9 ;  /* 0x00000002ff067819 */ /* 0x000fc80000011609 */
[----:B------:R-:W-:Y:S01]  /*8ad0*/  @P4 LOP3.LUT R5, R5, 0x1, R6, 0x78, !PT ;  /* 0x0000000105054812 */ /* 0x000fe200078e7806 */
[----:B------:R-:W-:Y:S02]  /*8ae0*/  IMAD R13, R6, -0x7, R13 ;  /* 0xfffffff9060d7824 */ /* 0x000fe400078e020d */
[----:B------:R-:W-:Y:S01]  /*8af0*/  IMAD.MOV.U32 R6, RZ, RZ, -0x1 ;  /* 0xffffffffff067424 */ /* 0x000fe200078e00ff */
[----:B0-----:R-:W-:Y:S06]  /*8b00*/  @P1 BRA `(.L_x_178) ;  /* 0x00000004004c1947 */ /* 0x001fec0003800000 */
[----:B------:R-:W-:Y:S01]  /*8b10*/  ULDC.64 UR4, c[0x0][0x628] ;  /* 0x00018a0000047ab9 */ /* 0x000fe20000000a00 */
[----:B------:R-:W0:Y:S01]  /*8b20*/  S2R R17, SR_CTAID.X ;  /* 0x0000000000117919 */ /* 0x000e220000002500 */
[----:B------:R-:W-:Y:S01]  /*8b30*/  ISETP.NE.U32.AND P1, PT, RZ, UR4, PT ;  /* 0x00000004ff007c0c */ /* 0x000fe2000bf25070 */
[----:B------:R-:W-:Y:S01]  /*8b40*/  ULDC UR7, c[0x0][0x630] ;  /* 0x00018c0000077ab9 */ /* 0x000fe20000000800 */
[----:B------:R-:W-:Y:S01]  /*8b50*/  IMAD.MOV.U32 R6, RZ, RZ, R2 ;  /* 0x000000ffff067224 */ /* 0x000fe200078e0002 */
[----:B------:R-:W1:Y:S01]  /*8b60*/  S2R R14, SR_CTAID.Y ;  /* 0x00000000000e7919 */ /* 0x000e620000002600 */
[----:B------:R-:W-:Y:S01]  /*8b70*/  ISETP.NE.AND.EX P1, PT, RZ, UR5, PT, P1 ;  /* 0x00000005ff007c0c */ /* 0x000fe2000bf25310 */
[----:B------:R-:W-:-:S12]  /*8b80*/  IMAD.MOV.U32 R7, RZ, RZ, R3 ;  /* 0x000000ffff077224 */ /* 0x000fd800078e0003 */
[----:B------:R-:W-:Y:S05]  /*8b90*/  @!P1 BRA `(.L_x_179) ;  /* 0x0000000000289947 */ /* 0x000fea0003800000 */
[----:B------:R-:W-:Y:S02]  /*8ba0*/  ULDC UR6, c[0x0][0x634] ;  /* 0x00018d0000067ab9 */ /* 0x000fe40000000800 */
[----:B------:R-:W-:-:S05]  /*8bb0*/  IADD3 R11, P1, R2, UR6, RZ ;  /* 0x00000006020b7c10 */ /* 0x000fca000ff3e0ff */
[----:B------:R-:W-:-:S04]  /*8bc0*/  IMAD.X R19, RZ, RZ, R3, P1 ;  /* 0x000000ffff137224 */ /* 0x000fc800008e0603 */
[----:B------:R-:W-:-:S04]  /*8bd0*/  IMAD.WIDE.U32 R8, R19, UR4, RZ ;  /* 0x0000000413087c25 */ /* 0x000fc8000f8e00ff */
[----:B------:R-:W-:-:S04]  /*8be0*/  IMAD.WIDE.U32 R8, P1, R11, UR5, R8 ;  /* 0x000000050b087c25 */ /* 0x000fc8000f820008 */
[----:B------:R-:W-:-:S04]  /*8bf0*/  IMAD.WIDE.U32 R10, R11, UR4, RZ ;  /* 0x000000040b0a7c25 */ /* 0x000fc8000f8e00ff */
[----:B------:R-:W-:Y:S01]  /*8c00*/  IMAD.X R7, RZ, RZ, RZ, P1 ;  /* 0x000000ffff077224 */ /* 0x000fe200008e06ff */
[----:B------:R-:W-:Y:S01]  /*8c10*/  IADD3 RZ, P1, R11, R8, RZ ;  /* 0x000000080bff7210 */ /* 0x000fe20007f3e0ff */
[----:B------:R-:W-:-:S04]  /*8c20*/  IMAD.MOV.U32 R6, RZ, RZ, R9 ;  /* 0x000000ffff067224 */ /* 0x000fc800078e0009 */
[----:B------:R-:W-:-:S08]  /*8c30*/  IMAD.WIDE.U32.X R6, R19, UR5, R6, P1 ;  /* 0x0000000513067c25 */ /* 0x000fd000088e0406 */
.L_x_179:
[--C-:B------:R-:W-:Y:S01]  /*8c40*/  SHF.R.U64 R10, R6, UR7, R7.reuse ;  /* 0x00000007060a7c19 */ /* 0x100fe20008001207 */
[----:B------:R-:W-:Y:S01]  /*8c50*/  ULDC.64 UR4, c[0x0][0x620] ;  /* 0x0001880000047ab9 */ /* 0x000fe20000000a00 */
[----:B------:R-:W-:Y:S01]  /*8c60*/  SHF.R.U32.HI R6, RZ, UR7, R7 ;  /* 0x00000007ff067c19 */ /* 0x000fe20008011607 */
[----:B------:R-:W2:Y:S01]  /*8c70*/  LDC R22, c[0x0][0x144] ;  /* 0x00005100ff167b82 */ /* 0x000ea20000000800 */
[----:B------:R-:W-:Y:S01]  /*8c80*/  IADD3 R9, P1, RZ, -R10, RZ ;  /* 0x8000000aff097210 */ /* 0x000fe20007f3e0ff */
[----:B------:R-:W-:Y:S01]  /*8c90*/  ULDC.64 UR8, c[0x0][0x640] ;  /* 0x0001900000087ab9 */ /* 0x000fe20000000a00 */
[----:B0-----:R-:W-:Y:S01]  /*8ca0*/  I2FP.F32.U32 R11, R17 ;  /* 0x00000011000b7245 */ /* 0x001fe20000201000 */
[----:B------:R-:W-:Y:S02]  /*8cb0*/  ULDC UR6, c[0x0][0x608] ;  /* 0x0001820000067ab9 */ /* 0x000fe40000000800 */
[----:B------:R-:W-:Y:S01]  /*8cc0*/  IMAD.X R6, RZ, RZ, ~R6, P1 ;  /* 0x000000ffff067224 */ /* 0x000fe200008e0e06 */
[----:B------:R-:W-:Y:S01]  /*8cd0*/  ISETP.NE.U32.AND P1, PT, RZ, UR8, PT ;  /* 0x00000008ff007c0c */ /* 0x000fe2000bf25070 */
[----:B------:R-:W0:Y:S02]  /*8ce0*/  LDC R19, c[0x0][0x148] ;  /* 0x00005200ff137b82 */ /* 0x000e240000000800 */
[----:B------:R-:W-:Y:S01]  /*8cf0*/  IMAD R8, R6, UR4, RZ ;  /* 0x0000000406087c24 */ /* 0x000fe2000f8e02ff */
[----:B------:R-:W-:Y:S01]  /*8d00*/  ISETP.NE.AND.EX P1, PT, RZ, UR9, PT, P1 ;  /* 0x00000009ff007c0c */ /* 0x000fe2000bf25310 */
[----:B------:R-:W-:Y:S01]  /*8d10*/  IMAD.WIDE.U32 R6, R9, UR4, R2 ;  /* 0x0000000409067c25 */ /* 0x000fe2000f8e0002 */
[----:B------:R-:W-:-:S03]  /*8d20*/  ULDC UR4, c[0x0][0x150] ;  /* 0x0000540000047ab9 */ /* 0x000fc60000000800 */
[----:B------:R-:W-:Y:S02]  /*8d30*/  IMAD R9, R9, UR5, R8 ;  /* 0x0000000509097c24 */ /* 0x000fe4000f8e0208 */
[----:B------:R-:W-:Y:S01]  /*8d40*/  FMUL R8, R11, UR4 ;  /* 0x000000040b087c20 */ /* 0x000fe20008400000 */
[----:B------:R-:W-:Y:S01]  /*8d50*/  ULDC UR4, c[0x0][0x618] ;  /* 0x0001860000047ab9 */ /* 0x000fe20000000800 */
[----:B------:R-:W-:Y:S01]  /*8d60*/  ULDC UR5, c[0x0][0x154] ;  /* 0x0000550000057ab9 */ /* 0x000fe20000000800 */
[----:B------:R-:W-:-:S03]  /*8d70*/  IMAD.IADD R7, R7, 0x1, R9 ;  /* 0x0000000107077824 */ /* 0x000fc600078e0209 */
[----:B------:R-:W3:Y:S02]  /*8d80*/  F2I.U32.TRUNC.NTZ R8, R8 ;  /* 0x0000000800087305 */ /* 0x000ee4000020f000 */
[----:B------:R-:W-:Y:S02]  /*8d90*/  SHF.R.U64 R11, R6, UR4, R7 ;  /* 0x00000004060b7c19 */ /* 0x000fe40008001207 */
[----:B-1----:R-:W-:-:S05]  /*8da0*/  I2FP.F32.U32 R6, R14 ;  /* 0x0000000e00067245 */ /* 0x002fca0000201000 */
[----:B------:R-:W-:Y:S01]  /*8db0*/  FMUL R21, R6, UR5 ;  /* 0x0000000506157c20 */ /* 0x000fe20008400000 */
[----:B------:R-:W-:Y:S01]  /*8dc0*/  SHF.R.U32.HI R6, RZ, UR4, R7 ;  /* 0x00000004ff067c19 */ /* 0x000fe20008011607 */
[----:B------:R-:W-:-:S03]  /*8dd0*/  ULDC UR4, c[0x0][0x658] ;  /* 0x0001960000047ab9 */ /* 0x000fc60000000800 */
[--C-:B------:R-:W-:Y:S01]  /*8de0*/  SHF.R.U64 R20, R11, UR6, R6.reuse ;  /* 0x000000060b147c19 */ /* 0x100fe20008001206 */
[----:B------:R-:W1:Y:S01]  /*8df0*/  F2I.U32.TRUNC.NTZ R21, R21 ;  /* 0x0000001500157305 */ /* 0x000e62000020f000 */
[----:B------:R-:W-:Y:S01]  /*8e00*/  SHF.R.U32.HI R7, RZ, UR6, R6 ;  /* 0x00000006ff077c19 */ /* 0x000fe20008011606 */
[----:B---3--:R-:W-:-:S03]  /*8e10*/  IMAD.MOV R8, RZ, RZ, -R8 ;  /* 0x000000ffff087224 */ /* 0x008fc600078e0a08 */
[----:B------:R-:W-:Y:S01]  /*8e20*/  SHF.R.U64 R18, R20, UR4, R7 ;  /* 0x0000000414127c19 */ /* 0x000fe20008001207 */
[----:B--2---:R-:W-:Y:S01]  /*8e30*/  IMAD R17, R22, R8, R17 ;  /* 0x0000000816117224 */ /* 0x004fe200078e0211 */
[----:B------:R-:W-:-:S03]  /*8e40*/  SHF.R.U32.HI R23, RZ, UR4, R7 ;  /* 0x00000004ff177c19 */ /* 0x000fc60008011607 */
[----:B------:R-:W-:Y:S02]  /*8e50*/  IMAD.MOV.U32 R6, RZ, RZ, R18 ;  /* 0x000000ffff067224 */ /* 0x000fe400078e0012 */
[----:B------:R-:W-:Y:S01]  /*8e60*/  IMAD.MOV.U32 R7, RZ, RZ, R23 ;  /* 0x000000ffff077224 */ /* 0x000fe200078e0017 */
[----:B-1----:R-:W-:Y:S06]  /*8e70*/  @!P1 BRA `(.L_x_180) ;  /* 0x0000000000289947 */ /* 0x002fec0003800000 */
[----:B------:R-:W-:Y:S02]  /*8e80*/  ULDC UR4, c[0x0][0x64c] ;  /* 0x0001930000047ab9 */ /* 0x000fe40000000800 */
[----:B------:R-:W-:-:S05]  /*8e90*/  IADD3 R7, P1, R18, UR4, RZ ;  /* 0x0000000412077c10 */ /* 0x000fca000ff3e0ff */
[----:B------:R-:W-:-:S04]  /*8ea0*/  IMAD.X R23, RZ, RZ, R23, P1 ;  /* 0x000000ffff177224 */ /* 0x000fc800008e0617 */
[----:B------:R-:W-:-:S04]  /*8eb0*/  IMAD.WIDE.U32 R8, R23, UR8, RZ ;  /* 0x0000000817087c25 */ /* 0x000fc8000f8e00ff */
[----:B------:R-:W-:-:S04]  /*8ec0*/  IMAD.WIDE.U32 R8, P1, R7, UR9, R8 ;  /* 0x0000000907087c25 */ /* 0x000fc8000f820008 */
[----:B------:R-:W-:-:S04]  /*8ed0*/  IMAD.WIDE.U32 R6, R7, UR8, RZ ;  /* 0x0000000807067c25 */ /* 0x000fc8000f8e00ff */
[----:B------:R-:W-:Y:S01]  /*8ee0*/  IMAD.MOV.U32 R6, RZ, RZ, R9 ;  /* 0x000000ffff067224 */ /* 0x000fe200078e0009 */
[----:B------:R-:W-:Y:S01]  /*8ef0*/  IADD3 RZ, P4, R7, R8, RZ ;  /* 0x0000000807ff7210 */ /* 0x000fe20007f9e0ff */
[----:B------:R-:W-:-:S04]  /*8f00*/  IMAD.X R7, RZ, RZ, RZ, P1 ;  /* 0x000000ffff077224 */ /* 0x000fc800008e06ff */
[----:B------:R-:W-:-:S08]  /*8f10*/  IMAD.WIDE.U32.X R6, R23, UR9, R6, P4 ;  /* 0x0000000917067c25 */ /* 0x000fd0000a0e0406 */
.L_x_180:
[----:B------:R-:W-:Y:S01]  /*8f20*/  ULDC UR4, c[0x0][0x648] ;  /* 0x0001920000047ab9 */ /* 0x000fe20000000800 */
[----:B------:R-:W-:Y:S01]  /*8f30*/  LOP3.LUT R20, R20, UR17, RZ, 0xc0, !PT ;  /* 0x0000001114147c12 */ /* 0x000fe2000f8ec0ff */
[----:B------:R-:W-:Y:S01]  /*8f40*/  IMAD.MOV R21, RZ, RZ, -R21 ;  /* 0x000000ffff157224 */ /* 0x000fe200078e0a15 */
[----:B------:R-:W-:Y:S01]  /*8f50*/  SHF.R.U64 R7, R6, UR4, R7 ;  /* 0x0000000406077c19 */ /* 0x000fe20008001207 */
[----:B------:R-:W-:Y:S01]  /*8f60*/  ULDC UR4, c[0x0][0x638] ;  /* 0x00018e0000047ab9 */ /* 0x000fe20000000800 */
[----:B------:R-:W-:Y:S01]  /*8f70*/  LOP3.LUT R11, R11, UR16, RZ, 0xc0, !PT ;  /* 0x000000100b0b7c12 */ /* 0x000fe2000f8ec0ff */
[----:B0-----:R-:W-:Y:S01]  /*8f80*/  @P2 IMAD R17, R19, R21, R14 ;  /* 0x0000001513112224 */ /* 0x001fe200078e020e */
[----:B------:R-:W-:Y:S01]  /*8f90*/  ULDC UR5, c[0x0][0x610] ;  /* 0x0001840000057ab9 */ /* 0x000fe20000000800 */
[----:B------:R-:W-:Y:S02]  /*8fa0*/  IMAD.MOV R9, RZ, RZ, -R7 ;  /* 0x000000ffff097224 */ /* 0x000fe400078e0a07 */
[----:B------:R-:W-:-:S02]  /*8fb0*/  IMAD R20, R7, UR18, R20 ;  /* 0x0000001207147c24 */ /* 0x000fc4000f8e0214 */
[----:B------:R-:W-:Y:S01]  /*8fc0*/  IMAD R18, R9, UR4, R18 ;  /* 0x0000000409127c24 */ /* 0x000fe2000f8e0212 */
[----:B------:R-:W-:Y:S01]  /*8fd0*/  ULDC UR4, c[0x0][0x600] ;  /* 0x0001800000047ab9 */ /* 0x000fe20000000800 */
[----:B------:R-:W-:Y:S02]  /*8fe0*/  IMAD R17, R20, UR5, R17 ;  /* 0x0000000514117c24 */ /* 0x000fe4000f8e0211 */
[----:B------:R-:W-:Y:S02]  /*8ff0*/  IMAD R18, R18, UR4, R11 ;  /* 0x0000000412127c24 */ /* 0x000fe4000f8e020b */
[----:B------:R-:W-:Y:S02]  /*9000*/  IMAD.MOV.U32 R7, RZ, RZ, 0x1 ;  /* 0x00000001ff077424 */ /* 0x000fe400078e00ff */
[----:B------:R-:W-:Y:S01]  /*9010*/  IMAD.MOV.U32 R6, RZ, RZ, R10 ;  /* 0x000000ffff067224 */ /* 0x000fe200078e000a */
[----:B------:R-:W-:Y:S02]  /*9020*/  SEL R14, R18, R17, !P2 ;  /* 0x00000011120e7207 */ /* 0x000fe40005000000 */
[----:B------:R-:W-:-:S07]  /*9030*/  SEL R11, R17, R18, !P2 ;  /* 0x00000012110b7207 */ /* 0x000fce0005000000 */
.L_x_178:
[----:B------:R-:W-:Y:S05]  /*9040*/  BSYNC B1 ;  /* 0x0000000000017941 */ /* 0x000fea0003800000 */
.L_x_177:
[----:B------:R-:W-:-:S13]  /*9050*/  LOP3.LUT P1, RZ, R7, 0xff, RZ, 0xc0, !PT ;  /* 0x000000ff07ff7812 */ /* 0x000fda000782c0ff */
[----:B------:R-:W-:Y:S05]  /*9060*/  @P1 BRA `(.L_x_181) ;  /* 0xfffffff4004c1947 */ /* 0x000fea000383ffff */
[----:B------:R-:W-:Y:S05]  /*9070*/  BSYNC B0 ;  /* 0x0000000000007941 */ /* 0x000fea0003800000 */
.L_x_169:
[----:B------:R-:W-:-:S03]  /*9080*/  UMOV UR4, 0xffffffff ;  /* 0xffffffff00047882 */ /* 0x000fc60000000000 */
[----:B------:R-:W-:Y:S05]  /*9090*/  BRA.DIV UR4, `(.L_x_182) ;  /* 0x0000000604887947 */ /* 0x000fea000b800000 */
[----:B------:R-:W-:-:S13]  /*90a0*/  ELECT P0, URZ, PT ;  /* 0x00000000003f782f */ /* 0x000fda0003800000 */
.L_x_199:
[----:B------:R-:W-:Y:S04]  /*90b0*/  BSSY B0, `(.L_x_183) ;  /* 0x0000046000007945 */ /* 0x000fe80003800000 */
[----:B------:R-:W-:Y:S05]  /*90c0*/  @!P0 BRA `(.L_x_184) ;  /* 0x0000000400108947 */ /* 0x000fea0003800000 */
[----:B------:R-:W-:-:S04]  /*90d0*/  LOP3.LUT R4, R4, 0x2, RZ, 0xfc, !PT ;  /* 0x0000000204047812 */ /* 0x000fc800078efcff */
[----:B------:R-:W-:-:S13]  /*90e0*/  ISETP.NE.AND P0, PT, R4, 0x3, PT ;  /* 0x000000030400780c */ /* 0x000fda0003f05270 */
[----:B------:R-:W-:Y:S05]  /*90f0*/  @!P0 BRA `(.L_x_185) ;  /* 0x0000000000048947 */ /* 0x000fea0003800000 */
[----:B------:R-:W-:Y:S01]  /*9100*/  BPT.TRAP 0x1 ;  /* 0x000000040000795c */ /* 0x000fe20000300000 */
.L_x_185:
[----:B------:R-:W0:Y:S01]  /*9110*/  S2R R3, SR_CgaCtaId ;  /* 0x0000000000037919 */ /* 0x000e220000008800 */
[----:B------:R-:W-:-:S04]  /*9120*/  MOV R0, 0x400 ;  /* 0x0000040000007802 */ /* 0x000fc80000000f00 */
[----:B0-----:R-:W-:Y:S02]  /*9130*/  LEA R0, R3, R0, 0x18 ;  /* 0x0000000003007211 */ /* 0x001fe400078ec0ff */
[----:B------:R-:W-:-:S03]  /*9140*/  SHF.L.U32 R3, R5, 0x1f, RZ ;  /* 0x0000001f05037819 */ /* 0x000fc600000006ff */
[----:B------:R-:W-:-:S04]  /*9150*/  VIADD R0, R0, 0x38 ;  /* 0x0000003800007836 */ /* 0x000fc80000000000 */
[C---:B------:R-:W-:Y:S02]  /*9160*/  IMAD R6, R13.reuse, 0x8, R0 ;  /* 0x000000080d067824 */ /* 0x040fe400078e0200 */
[----:B------:R-:W-:Y:S02]  /*9170*/  VIADD R13, R13, 0x1 ;  /* 0x000000010d0d7836 */ /* 0x000fe40000000000 */
[----:B------:R-:W0:Y:S03]  /*9180*/  SYNCS.PHASECHK.TRANS64.TRYWAIT P0, [R6+URZ], R3 ;  /* 0x00000003060075a7 */ /* 0x000e26000800017f */
[----:B------:R-:W-:-:S04]  /*9190*/  ISETP.NE.AND P1, PT, R13, 0x7, PT ;  /* 0x000000070d00780c */ /* 0x000fc80003f25270 */
[----:B------:R-:W-:Y:S02]  /*91a0*/  SEL R2, RZ, 0x1, P1 ;  /* 0x00000001ff027807 */ /* 0x000fe40000800000 */
[----:B------:R-:W-:Y:S02]  /*91b0*/  SEL R13, R13, RZ, P1 ;  /* 0x000000ff0d0d7207 */ /* 0x000fe40000800000 */
[----:B------:R-:W-:-:S03]  /*91c0*/  LOP3.LUT R8, R5, R2, RZ, 0x3c, !PT ;  /* 0x0000000205087212 */ /* 0x000fc600078e3cff */
[----:B------:R-:W-:Y:S01]  /*91d0*/  IMAD R7, R13, 0x8, R0 ;  /* 0x000000080d077824 */ /* 0x000fe200078e0200 */
[----:B------:R-:W-:Y:S01]  /*91e0*/  SHF.L.U32 R4, R8, 0x1f, RZ ;  /* 0x0000001f08047819 */ /* 0x000fe200000006ff */
[----:B0-----:R-:W-:Y:S06]  /*91f0*/  @!P0 BRA `(.L_x_186) ;  /* 0x0000000400548947 */ /* 0x001fec0003800000 */
.L_x_200:
[----:B------:R-:W1:Y:S01]  /*9200*/  SYNCS.PHASECHK.TRANS64.TRYWAIT P0, [R7+URZ], R4 ;  /* 0x00000004070075a7 */ /* 0x000e62000800017f */
[----:B------:R-:W-:-:S05]  /*9210*/  VIADD R2, R13, 0x1 ;  /* 0x000000010d027836 */ /* 0x000fca0000000000 */
[----:B------:R-:W-:-:S04]  /*9220*/  ISETP.NE.AND P1, PT, R2, 0x7, PT ;  /* 0x000000070200780c */ /* 0x000fc80003f25270 */
[----:B0-----:R-:W-:Y:S02]  /*9230*/  SEL R3, RZ, 0x1, P1 ;  /* 0x00000001ff037807 */ /* 0x001fe40000800000 */
[----:B------:R-:W-:Y:S02]  /*9240*/  SEL R9, R2, RZ, P1 ;  /* 0x000000ff02097207 */ /* 0x000fe40000800000 */
[----:B------:R-:W-:-:S03]  /*9250*/  LOP3.LUT R8, R8, R3, RZ, 0x3c, !PT ;  /* 0x0000000308087212 */ /* 0x000fc600078e3cff */
[----:B------:R-:W-:Y:S01]  /*9260*/  IMAD R6, R9, 0x8, R0 ;  /* 0x0000000809067824 */ /* 0x000fe200078e0200 */
[----:B------:R-:W-:Y:S01]  /*9270*/  SHF.L.U32 R5, R8, 0x1f, RZ ;  /* 0x0000001f08057819 */ /* 0x000fe200000006ff */
[----:B-1----:R-:W-:Y:S06]  /*9280*/  @!P0 BRA `(.L_x_187) ;  /* 0x0000000400448947 */ /* 0x002fec0003800000 */
.L_x_201:
[----:B------:R-:W1:Y:S01]  /*9290*/  SYNCS.PHASECHK.TRANS64.TRYWAIT P0, [R6+URZ], R5 ;  /* 0x00000005060075a7 */ /* 0x000e62000800017f */
[----:B------:R-:W-:-:S05]  /*92a0*/  VIADD R2, R9, 0x1 ;  /* 0x0000000109027836 */ /* 0x000fca0000000000 */
[----:B------:R-:W-:-:S04]  /*92b0*/  ISETP.NE.AND P1, PT, R2, 0x7, PT ;  /* 0x000000070200780c */ /* 0x000fc80003f25270 */
[----:B------:R-:W-:Y:S02]  /*92c0*/  SEL R3, RZ, 0x1, P1 ;  /* 0x00000001ff037807 */ /* 0x000fe40000800000 */
[----:B0-----:R-:W-:Y:S02]  /*92d0*/  SEL R7, R2, RZ, P1 ;  /* 0x000000ff02077207 */ /* 0x001fe40000800000 */
[----:B------:R-:W-:-:S03]  /*92e0*/  LOP3.LUT R8, R8, R3, RZ, 0x3c, !PT ;  /* 0x0000000308087212 */ /* 0x000fc600078e3cff */
[----:B------:R-:W-:Y:S01]  /*92f0*/  IMAD R9, R7, 0x8, R0 ;  /* 0x0000000807097824 */ /* 0x000fe200078e0200 */
[----:B------:R-:W-:Y:S01]  /*9300*/  SHF.L.U32 R4, R8, 0x1f, RZ ;  /* 0x0000001f08047819 */ /* 0x000fe200000006ff */
[----:B-1----:R-:W-:Y:S06]  /*9310*/  @!P0 BRA `(.L_x_188) ;  /* 0x0000000400348947 */ /* 0x002fec0003800000 */
.L_x_202:
[----:B------:R-:W1:Y:S01]  /*9320*/  SYNCS.PHASECHK.TRANS64.TRYWAIT P0, [R9+URZ], R4 ;  /* 0x00000004090075a7 */ /* 0x000e62000800017f */
[----:B------:R-:W-:-:S05]  /*9330*/  VIADD R2, R7, 0x1 ;  /* 0x0000000107027836 */ /* 0x000fca0000000000 */
[----:B------:R-:W-:-:S04]  /*9340*/  ISETP.NE.AND P1, PT, R2, 0x7, PT ;  /* 0x000000070200780c */ /* 0x000fc80003f25270 */
[----:B------:R-:W-:Y:S02]  /*9350*/  SEL R3, RZ, 0x1, P1 ;  /* 0x00000001ff037807 */ /* 0x000fe40000800000 */
[----:B------:R-:W-:Y:S02]  /*9360*/  SEL R7, R2, RZ, P1 ;  /* 0x000000ff02077207 */ /* 0x000fe40000800000 */
[----:B------:R-:W-:-:S03]  /*9370*/  LOP3.LUT R8, R8, R3, RZ, 0x3c, !PT ;  /* 0x0000000308087212 */ /* 0x000fc600078e3cff */
[----:B------:R-:W-:Y:S01]  /*9380*/  IMAD R10, R7, 0x8, R0 ;  /* 0x00000008070a7824 */ /* 0x000fe200078e0200 */
[----:B0-----:R-:W-:Y:S01]  /*9390*/  SHF.L.U32 R5, R8, 0x1f, RZ ;  /* 0x0000001f08057819 */ /* 0x001fe200000006ff */
[----:B-1----:R-:W-:Y:S06]  /*93a0*/  @!P0 BRA `(.L_x_189) ;  /* 0x0000000400248947 */ /* 0x002fec0003800000 */
.L_x_203:
[----:B------:R-:W1:Y:S01]  /*93b0*/  SYNCS.PHASECHK.TRANS64.TRYWAIT P0, [R10+URZ], R5 ;  /* 0x000000050a0075a7 */ /* 0x000e62000800017f */
[----:B------:R-:W-:-:S05]  /*93c0*/  VIADD R2, R7, 0x1 ;  /* 0x0000000107027836 */ /* 0x000fca0000000000 */
[----:B------:R-:W-:-:S04]  /*93d0*/  ISETP.NE.AND P1, PT, R2, 0x7, PT ;  /* 0x000000070200780c */ /* 0x000fc80003f25270 */
[----:B------:R-:W-:Y:S02]  /*93e0*/  SEL R3, RZ, 0x1, P1 ;  /* 0x00000001ff037807 */ /* 0x000fe40000800000 */
[----:B------:R-:W-:Y:S02]  /*93f0*/  SEL R7, R2, RZ, P1 ;  /* 0x000000ff02077207 */ /* 0x000fe40000800000 */
[----:B0-----:R-:W-:-:S03]  /*9400*/  LOP3.LUT R9, R8, R3, RZ, 0x3c, !PT ;  /* 0x0000000308097212 */ /* 0x001fc600078e3cff */
[----:B------:R-:W-:Y:S01]  /*9410*/  IMAD R11, R7, 0x8, R0 ;  /* 0x00000008070b7824 */ /* 0x000fe200078e0200 */
[----:B------:R-:W-:Y:S01]  /*9420*/  SHF.L.U32 R6, R9, 0x1f, RZ ;  /* 0x0000001f09067819 */ /* 0x000fe200000006ff */
[----:B-1----:R-:W-:Y:S06]  /*9430*/  @!P0 BRA `(.L_x_190) ;  /* 0x0000000400148947 */ /* 0x002fec0003800000 */
.L_x_204:
[----:B------:R-:W1:Y:S01]  /*9440*/  SYNCS.PHASECHK.TRANS64.TRYWAIT P0, [R11+URZ], R6 ;  /* 0x000000060b0075a7 */ /* 0x000e62000800017f */
[----:B------:R-:W-:-:S05]  /*9450*/  VIADD R2, R7, 0x1 ;  /* 0x0000000107027836 */ /* 0x000fca0000000000 */
[----:B------:R-:W-:-:S04]  /*9460*/  ISETP.NE.AND P1, PT, R2, 0x7, PT ;  /* 0x000000070200780c */ /* 0x000fc80003f25270 */
[----:B------:R-:W-:Y:S02]  /*9470*/  SEL R4, RZ, 0x1, P1 ;  /* 0x00000001ff047807 */ /* 0x000fe40000800000 */
[----:B------:R-:W-:Y:S02]  /*9480*/  SEL R3, R2, RZ, P1 ;  /* 0x000000ff02037207 */ /* 0x000fe40000800000 */
[----:B------:R-:W-:Y:S01]  /*9490*/  LOP3.LUT R4, R9, R4, RZ, 0x3c, !PT ;  /* 0x0000000409047212 */ /* 0x000fe200078e3cff */
[----:B-1----:R-:W-:Y:S06]  /*94a0*/  @!P0 BRA `(.L_x_191) ;  /* 0x00000004000c8947 */ /* 0x002fec0003800000 */
.L_x_205:
[----:B------:R-:W-:Y:S01]  /*94b0*/  IMAD R3, R3, 0x8, R0 ;  /* 0x0000000803037824 */ /* 0x000fe200078e0200 */
[----:B------:R-:W-:-:S07]  /*94c0*/  SHF.L.U32 R0, R4, 0x1f, RZ ;  /* 0x0000001f04007819 */ /* 0x000fce00000006ff */
.L_x_192:
[----:B--2---:R2:W3:Y:S02]  /*94d0*/  SYNCS.PHASECHK.TRANS64.TRYWAIT P0, [R3+URZ], R0 ;  /* 0x00000000030075a7 */ /* 0x0044e4000800017f */
[----:B---3--:R-:W-:Y:S05]  /*94e0*/  @!P0 NANOSLEEP.SYNCS 0x989680 ;  /* 0x009896800000895d */ /* 0x008fea0003900000 */
[----:B------:R-:W3:Y:S02]  /*94f0*/  @!P0 SYNCS.PHASECHK.TRANS64 P0, [R3+URZ], R0 ;  /* 0x00000000030085a7 */ /* 0x000ee4000800007f */
[----:B---3--:R-:W-:Y:S05]  /*9500*/  @!P0 BRA `(.L_x_192) ;  /* 0xfffffffc00f08947 */ /* 0x008fea000383ffff */
.L_x_184:
[----:B------:R-:W-:Y:S05]  /*9510*/  BSYNC B0 ;  /* 0x0000000000007941 */ /* 0x000fea0003800000 */
.L_x_183:
[----:B------:R-:W-:Y:S05]  /*9520*/  EXIT ;  /* 0x000000000000794d */ /* 0x000fea0003800000 */
.L_x_17:
[----:B-1----:R-:W-:-:S04]  /*9530*/  IMAD.U32 R11, RZ, RZ, UR6 ;  /* 0x00000006ff0b7e24 */ /* 0x002fc8000f8e00ff */
[----:B------:R1:W4:Y:S03]  /*9540*/  SYNCS.PHASECHK.TRANS64.TRYWAIT P0, [R11+URZ], R10 ;  /* 0x0000000a0b0075a7 */ /* 0x000326000800017f */
[----:B----4-:R-:W-:Y:S05]  /*9550*/  @!P0 NANOSLEEP.SYNCS 0x989680 ;  /* 0x009896800000895d */ /* 0x010fea0003900000 */
[----:B------:R-:W4:Y:S02]  /*9560*/  @!P0 SYNCS.PHASECHK.TRANS64 P0, [R11+URZ], R10 ;  /* 0x0000000a0b0085a7 */ /* 0x000f24000800007f */
[----:B----4-:R-:W-:Y:S05]  /*9570*/  @!P0 BRA `(.L_x_17) ;  /* 0xfffffffc00ec8947 */ /* 0x010fea000383ffff */
[----:B------:R-:W-:Y:S05]  /*9580*/  BRA `(.L_x_16) ;  /* 0xffffff8000087947 */ /* 0x000fea000383ffff */
.L_x_23:
[----:B-1----:R-:W-:-:S04]  /*9590*/  IMAD.U32 R140, RZ, RZ, UR12 ;  /* 0x0000000cff8c7e24 */ /* 0x002fc8000f8e00ff */
[----:B------:R1:W4:Y:S03]  /*95a0*/  SYNCS.PHASECHK.TRANS64.TRYWAIT P0, [R140+URZ], R11 ;  /* 0x0000000b8c0075a7 */ /* 0x000326000800017f */
[----:B----4-:R-:W-:Y:S05]  /*95b0*/  @!P0 NANOSLEEP.SYNCS 0x989680 ;  /* 0x009896800000895d */ /* 0x010fea0003900000 */
[----:B------:R-:W4:Y:S02]  /*95c0*/  @!P0 SYNCS.PHASECHK.TRANS64 P0, [R140+URZ], R11 ;  /* 0x0000000b8c0085a7 */ /* 0x000f24000800007f */
[----:B----4-:R-:W-:Y:S05]  /*95d0*/  @!P0 BRA `(.L_x_23) ;  /* 0xfffffffc00ec8947 */ /* 0x010fea000383ffff */
[----:B------:R-:W-:Y:S05]  /*95e0*/  BRA `(.L_x_22) ;  /* 0xffffff88007c7947 */ /* 0x000fea000383ffff */
.L_x_170:
[----:B------:R-:W-:Y:S01]  /*95f0*/  BSSY B1, `(.L_x_193) ;  /* 0x0000006000017945 */ /* 0x000fe20003800000 */
[----:B------:R-:W-:-:S07]  /*9600*/  IMAD.MOV.U32 R7, RZ, RZ, -0x1 ;  /* 0xffffffffff077424 */ /* 0x000fce00078e00ff */
[----:B------:R-:W-:Y:S05]  /*9610*/  WARPSYNC.COLLECTIVE R7, `(.L_x_194) ;  /* 0x00000000070c7348 */ /* 0x000fea0003c00000 */
[----:B------:R-:W-:Y:S02]  /*9620*/  ELECT P1, UR62, PT ;  /* 0x00000000003e782f */ /* 0x000fe40003820000 */
[----:B------:R-:W-:Y:S01]  /*9630*/  MOV R7, UR62 ;  /* 0x0000003e00077c02 */ /* 0x000fe20008000f00 */
[----:B------:R-:W-:Y:S10]  /*9640*/  ENDCOLLECTIVE ;  /* 0x000000000000791b */ /* 0x000ff40003800000 */
.L_x_194:
[----:B------:R-:W-:Y:S05]  /*9650*/  BSYNC B1 ;  /* 0x0000000000017941 */ /* 0x000fea0003800000 */
.L_x_193:
[----:B------:R-:W-:Y:S05]  /*9660*/  BRA `(.L_x_195) ;  /* 0xffffffec00d87947 */ /* 0x000fea000383ffff */
.L_x_173:
[----:B-1----:R1:W2:Y:S02]  /*9670*/  SYNCS.PHASECHK.TRANS64.TRYWAIT P1, [R19+URZ+0x38], R10 ;  /* 0x0000380a130075a7 */ /* 0x0022a4000802017f */
[----:B--2---:R-:W-:Y:S05]  /*9680*/  @!P1 NANOSLEEP.SYNCS 0x989680 ;  /* 0x009896800000995d */ /* 0x004fea0003900000 */
[----:B------:R-:W2:Y:S02]  /*9690*/  @!P1 SYNCS.PHASECHK.TRANS64 P1, [R19+URZ+0x38], R10 ;  /* 0x0000380a130095a7 */ /* 0x000ea4000802007f */
[----:B--2---:R-:W-:Y:S05]  /*96a0*/  @!P1 BRA `(.L_x_173) ;  /* 0xfffffffc00f09947 */ /* 0x004fea000383ffff */
[----:B------:R-:W-:Y:S05]  /*96b0*/  BRA `(.L_x_196) ;  /* 0xfffffff0000c7947 */ /* 0x000fea000383ffff */
.L_x_182:
[----:B------:R-:W-:Y:S01]  /*96c0*/  BSSY B0, `(.L_x_197) ;  /* 0x0000006000007945 */ /* 0x000fe20003800000 */
[----:B------:R-:W-:-:S07]  /*96d0*/  IMAD.MOV.U32 R7, RZ, RZ, -0x1 ;  /* 0xffffffffff077424 */ /* 0x000fce00078e00ff */
[----:B------:R-:W-:Y:S05]  /*96e0*/  WARPSYNC.COLLECTIVE R7, `(.L_x_198) ;  /* 0x00000000070c7348 */ /* 0x000fea0003c00000 */
[----:B------:R-:W-:Y:S02]  /*96f0*/  ELECT P1, UR62, PT ;  /* 0x00000000003e782f */ /* 0x000fe40003820000 */
[----:B------:R-:W-:Y:S01]  /*9700*/  MOV R7, UR62 ;  /* 0x0000003e00077c02 */ /* 0x000fe20008000f00 */
[----:B------:R-:W-:Y:S10]  /*9710*/  ENDCOLLECTIVE ;  /* 0x000000000000791b */ /* 0x000ff40003800000 */
.L_x_198:
[----:B------:R-:W-:Y:S05]  /*9720*/  BSYNC B0 ;  /* 0x0000000000007941 */ /* 0x000fea0003800000 */
.L_x_197:
[----:B------:R-:W-:Y:S01]  /*9730*/  PLOP3.LUT P0, PT, P1, PT, PT, 0x80, 0x0 ;  /* 0x000000000000781c */ /* 0x000fe20000f0f070 */
[----:B------:R-:W-:-:S12]  /*9740*/  BRA `(.L_x_199) ;  /* 0xfffffff800587947 */ /* 0x000fd8000383ffff */
.L_x_186:
[----:B0-----:R0:W1:Y:S02]  /*9750*/  SYNCS.PHASECHK.TRANS64.TRYWAIT P0, [R6+URZ], R3 ;  /* 0x00000003060075a7 */ /* 0x001064000800017f */
[----:B-1----:R-:W-:Y:S05]  /*9760*/  @!P0 NANOSLEEP.SYNCS 0x989680 ;  /* 0x009896800000895d */ /* 0x002fea0003900000 */
[----:B------:R-:W1:Y:S02]  /*9770*/  @!P0 SYNCS.PHASECHK.TRANS64 P0, [R6+URZ], R3 ;  /* 0x00000003060085a7 */ /* 0x000e64000800007f */
[----:B-1----:R-:W-:Y:S05]  /*9780*/  @!P0 BRA `(.L_x_186) ;  /* 0xfffffffc00f08947 */ /* 0x002fea000383ffff */
[----:B------:R-:W-:Y:S05]  /*9790*/  BRA `(.L_x_200) ;  /* 0xfffffff800987947 */ /* 0x000fea000383ffff */
.L_x_187:
[----:B0-----:R0:W1:Y:S02]  /*97a0*/  SYNCS.PHASECHK.TRANS64.TRYWAIT P0, [R7+URZ], R4 ;  /* 0x00000004070075a7 */ /* 0x001064000800017f */
[----:B-1----:R-:W-:Y:S05]  /*97b0*/  @!P0 NANOSLEEP.SYNCS 0x989680 ;  /* 0x009896800000895d */ /* 0x002fea0003900000 */
[----:B------:R-:W1:Y:S02]  /*97c0*/  @!P0 SYNCS.PHASECHK.TRANS64 P0, [R7+URZ], R4 ;  /* 0x00000004070085a7 */ /* 0x000e64000800007f */
[----:B-1----:R-:W-:Y:S05]  /*97d0*/  @!P0 BRA `(.L_x_187) ;  /* 0xfffffffc00f08947 */ /* 0x002fea000383ffff */
[----:B------:R-:W-:Y:S05]  /*97e0*/  BRA `(.L_x_201) ;  /* 0xfffffff800a87947 */ /* 0x000fea000383ffff */
.L_x_188:
[----:B0-----:R0:W1:Y:S02]  /*97f0*/  SYNCS.PHASECHK.TRANS64.TRYWAIT P0, [R6+URZ], R5 ;  /* 0x00000005060075a7 */ /* 0x001064000800017f */
[----:B-1----:R-:W-:Y:S05]  /*9800*/  @!P0 NANOSLEEP.SYNCS 0x989680 ;  /* 0x009896800000895d */ /* 0x002fea0003900000 */
[----:B------:R-:W1:Y:S02]  /*9810*/  @!P0 SYNCS.PHASECHK.TRANS64 P0, [R6+URZ], R5 ;  /* 0x00000005060085a7 */ /* 0x000e64000800007f */
[----:B-1----:R-:W-:Y:S05]  /*9820*/  @!P0 BRA `(.L_x_188) ;  /* 0xfffffffc00f08947 */ /* 0x002fea000383ffff */
[----:B------:R-:W-:Y:S05]  /*9830*/  BRA `(.L_x_202) ;  /* 0xfffffff800b87947 */ /* 0x000fea000383ffff */
.L_x_189:
[----:B0-----:R0:W1:Y:S02]  /*9840*/  SYNCS.PHASECHK.TRANS64.TRYWAIT P0, [R9+URZ], R4 ;  /* 0x00000004090075a7 */ /* 0x001064000800017f */
[----:B-1----:R-:W-:Y:S05]  /*9850*/  @!P0 NANOSLEEP.SYNCS 0x989680 ;  /* 0x009896800000895d */ /* 0x002fea0003900000 */
[----:B------:R-:W1:Y:S02]  /*9860*/  @!P0 SYNCS.PHASECHK.TRANS64 P0, [R9+URZ], R4 ;  /* 0x00000004090085a7 */ /* 0x000e64000800007f */
[----:B-1----:R-:W-:Y:S05]  /*9870*/  @!P0 BRA `(.L_x_189) ;  /* 0xfffffffc00f08947 */ /* 0x002fea000383ffff */
[----:B------:R-:W-:Y:S05]  /*9880*/  BRA `(.L_x_203) ;  /* 0xfffffff800c87947 */ /* 0x000fea000383ffff */
.L_x_190:
[----:B0-----:R0:W1:Y:S02]  /*9890*/  SYNCS.PHASECHK.TRANS64.TRYWAIT P0, [R10+URZ], R5 ;  /* 0x000000050a0075a7 */ /* 0x001064000800017f */
[----:B-1----:R-:W-:Y:S05]  /*98a0*/  @!P0 NANOSLEEP.SYNCS 0x989680 ;  /* 0x009896800000895d */ /* 0x002fea0003900000 */
[----:B------:R-:W1:Y:S02]  /*98b0*/  @!P0 SYNCS.PHASECHK.TRANS64 P0, [R10+URZ], R5 ;  /* 0x000000050a0085a7 */ /* 0x000e64000800007f */
[----:B-1----:R-:W-:Y:S05]  /*98c0*/  @!P0 BRA `(.L_x_190) ;  /* 0xfffffffc00f08947 */ /* 0x002fea000383ffff */
[----:B------:R-:W-:Y:S05]  /*98d0*/  BRA `(.L_x_204) ;  /* 0xfffffff800d87947 */ /* 0x000fea000383ffff */
.L_x_191:
[----:B-1----:R1:W2:Y:S02]  /*98e0*/  SYNCS.PHASECHK.TRANS64.TRYWAIT P0, [R11+URZ], R6 ;  /* 0x000000060b0075a7 */ /* 0x0022a4000800017f */
[----:B--2---:R-:W-:Y:S05]  /*98f0*/  @!P0 NANOSLEEP.SYNCS 0x989680 ;  /* 0x009896800000895d */ /* 0x004fea0003900000 */
[----:B------:R-:W2:Y:S02]  /*9900*/  @!P0 SYNCS.PHASECHK.TRANS64 P0, [R11+URZ], R6 ;  /* 0x000000060b0085a7 */ /* 0x000ea4000800007f */
[----:B--2---:R-:W-:Y:S05]  /*9910*/  @!P0 BRA `(.L_x_191) ;  /* 0xfffffffc00f08947 */ /* 0x004fea000383ffff */
[----:B------:R-:W-:Y:S05]  /*9920*/  BRA `(.L_x_205) ;  /* 0xfffffff800e07947 */ /* 0x000fea000383ffff */
.L_x_206:
[----:B------:R-:W-:-:S00]  /*9930*/  BRA `(.L_x_206) ;  /* 0xfffffffc00fc7947 */ /* 0x000fc0000383ffff */
[----:B------:R-:W-:-:S00]  /*9940*/  NOP ;  /* 0x0000000000007918 */ /* 0x000fc00000000000 */
        /* <DEDUP_REMOVED lines=11> */
.L_x_207:


//--------------------- .nv.shared._ZN7cutlass13device_kernelINS_4gemm6kernel13GemmUniversalIN4cute5tupleIJiiiiEEENS1_10collective13CollectiveMmaINS1_37MainloopSm90TmaGmmaWarpSpecializedFP8ILi7ENS5_IJNS4_1CILi1EEESB_SB_EEENS1_35KernelTmaWarpSpecializedCooperativeEEENS5_IJNSA_ILi128EEESF_SF_EEENS_12float_e4m3_tENS5_IJlSB_lEEESH_SI_NS4_8TiledMMAINS4_8MMA_AtomIJNS4_4SM904GMMA31MMA_64x128x32_F32E4M3E4M3_SS_TNILNSM_7ScaleInE1ELSO_1EEEEEENS4_6LayoutINS5_IJNSA_ILi2EEESB_SB_EEENS5_IJSB_NSA_ILi0EEESU_EEEEENS5_IJNS4_10UnderscoreESX_SX_EEEEENS4_13SM90_TMA_LOADENS4_14ComposedLayoutINS4_7SwizzleILi3ELi4ELi3EEENS4_18smem_ptr_flag_bitsILi8EEENSR_INS5_IJNSA_ILi8EEESF_EEENS5_IJSF_SB_EEEEEEEvNS4_8identityES10_S1A_vS1B_EENS_8epilogue10collective6detail29Sm90TmaWarpSpecializedAdapterINS1E_15DefaultEpilogueISH_SI_SI_NS1D_6thread17LinearCombinationISH_Li1EffLNS1I_9ScaleType4KindE0ELNS_15FloatRoundStyleE2ESH_EENS1_15EpilogueDefaultEEEEEvvEEEEvNT_6ParamsE --------------------------
	.section	.nv.shared._ZN7cutlass13device_kernelINS_4gemm6kernel13GemmUniversalIN4cute5tupleIJiiiiEEENS1_10collective13CollectiveMmaINS1_37MainloopSm90TmaGmmaWarpSpecializedFP8ILi7ENS5_IJNS4_1CILi1EEESB_SB_EEENS1_35KernelTmaWarpSpecializedCooperativeEEENS5_IJNSA_ILi128EEESF_SF_EEENS_12float_e4m3_tENS5_IJlSB_lEEESH_SI_NS4_8TiledMMAINS4_8MMA_AtomIJNS4_4SM904GMMA31MMA_64x128x32_F32E4M3E4M3_SS_TNILNSM_7ScaleInE1ELSO_1EEEEEENS4_6LayoutINS5_IJNSA_ILi2EEESB_SB_EEENS5_IJSB_NSA_ILi0EEESU_EEEEENS5_IJNS4_10UnderscoreESX_SX_EEEEENS4_13SM90_TMA_LOADENS4_14ComposedLayoutINS4_7SwizzleILi3ELi4ELi3EEENS4_18smem_ptr_flag_bitsILi8EEENSR_INS5_IJNSA_ILi8EEESF_EEENS5_IJSF_SB_EEEEEEEvNS4_8identityES10_S1A_vS1B_EENS_8epilogue10collective6detail29Sm90TmaWarpSpecializedAdapterINS1E_15DefaultEpilogueISH_SI_SI_NS1D_6thread17LinearCombinationISH_Li1EffLNS1I_9ScaleType4KindE0ELNS_15FloatRoundStyleE2ESH_EENS1_15EpilogueDefaultEEEEEvvEEEEvNT_6ParamsE,"aw",@nobits
	.sectionflags	@""
	.align	16
	.zero		1024


//--------------------- .nv.shared.reserved.0     --------------------------
	.section	.nv.shared.reserved.0,"aw",@nobits
	.weak		__nv_reservedSMEM_offset_0_alias
	.size		__nv_reservedSMEM_offset_0_alias, 0, 0
	.other		__nv_reservedSMEM_offset_0_alias,@"STO_CUDA_RESERVED_SHARED STV_DEFAULT"
__nv_reservedSMEM_offset_0_alias:
	.zero		0


//--------------------- .nv.global                --------------------------
	.section	.nv.global,"aw",@nobits
.nv.global:
	.type		_ZN39_INTERNAL_a85a08d2_4_k_cu_bd2af44b_59854cute1_E,@object
	.size		_ZN39_INTERNAL_a85a08d2_4_k_cu_bd2af44b_59854cute1_E,(_ZN39_INTERNAL_a85a08d2_4_k_cu_bd2af44b_59854cuda3std3__45__cpo6cbeginE - _ZN39_INTERNAL_a85a08d2_4_k_cu_bd2af44b_59854cute1_E)
_ZN39_INTERNAL_a85a08d2_4_k_cu_bd2af44b_59854cute1_E:
	.zero		1
	.type		_ZN39_INTERNAL_a85a08d2_4_k_cu_bd2af44b_59854cuda3std3__45__cpo6cbeginE,@object
	.size		_ZN39_INTERNAL_a85a08d2_4_k_cu_bd2af44b_59854cuda3std3__45__cpo6cbeginE,(_ZN39_INTERNAL_a85a08d2_4_k_cu_bd2af44b_59854cuda3std3__48in_placeE - _ZN39_INTERNAL_a85a08d2_4_k_cu_bd2af44b_59854cuda3std3__45__cpo6cbeginE)
_ZN39_INTERNAL_a85a08d2_4_k_cu_bd2af44b_59854cuda3std3__45__cpo6cbeginE:
	.zero		1
	.type		_ZN39_INTERNAL_a85a08d2_4_k_cu_bd2af44b_59854cuda3std3__48in_placeE,@object
	.size		_ZN39_INTERNAL_a85a08d2_4_k_cu_bd2af44b_59854cuda3std3__48in_placeE,(_ZN39_INTERNAL_a85a08d2_4_k_cu_bd2af44b_59854cuda3std6ranges3__45__cpo9iter_moveE - _ZN39_INTERNAL_a85a08d2_4_k_cu_bd2af44b_59854cuda3std3__48in_placeE)
_ZN39_INTERNAL_a85a08d2_4_k_cu_bd2af44b_59854cuda3std3__48in_placeE:
	.zero		1
	.type		_ZN39_INTERNAL_a85a08d2_4_k_cu_bd2af44b_59854cuda3std6ranges3__45__cpo9iter_moveE,@object
	.size		_ZN39_INTERNAL_a85a08d2_4_k_cu_bd2af44b_59854cuda3std6ranges3__45__cpo9iter_moveE,(_ZN39_INTERNAL_a85a08d2_4_k_cu_bd2af44b_59854cuda3std3__45__cpo5beginE - _ZN39_INTERNAL_a85a08d2_4_k_cu_bd2af44b_59854cuda3std6ranges3__45__cpo9iter_moveE)
_ZN39_INTERNAL_a85a08d2_4_k_cu_bd2af44b_59854cuda3std6ranges3__45__cpo9iter_moveE:
	.zero		1
	.type		_ZN39_INTERNAL_a85a08d2_4_k_cu_bd2af44b_59854cuda3std3__45__cpo5beginE,@object
	.size		_ZN39_INTERNAL_a85a08d2_4_k_cu_bd2af44b_59854cuda3std3__45__cpo5beginE,(_ZN39_INTERNAL_a85a08d2_4_k_cu_bd2af44b_59854cuda3std3__441_GLOBAL__N__a85a08d2_4_k_cu_bd2af44b_59856ignoreE - _ZN39_INTERNAL_a85a08d2_4_k_cu_bd2af44b_59854cuda3std3__45__cpo5beginE)
_ZN39_INTERNAL_a85a08d2_4_k_cu_bd2af44b_59854cuda3std3__45__cpo5beginE:
	.zero		1
	.type		_ZN39_INTERNAL_a85a08d2_4_k_cu_bd2af44b_59854cuda3std3__441_GLOBAL__N__a85a08d2_4_k_cu_bd2af44b_59856ignoreE,@object
	.size		_ZN39_INTERNAL_a85a08d2_4_k_cu_bd2af44b_59854cuda3std3__441_GLOBAL__N__a85a08d2_4_k_cu_bd2af44b_59856ignoreE,(_ZN39_INTERNAL_a85a08d2_4_k_cu_bd2af44b_59854cute7productE - _ZN39_INTERNAL_a85a08d2_4_k_cu_bd2af44b_59854cuda3std3__441_GLOBAL__N__a85a08d2_4_k_cu_bd2af44b_59856ignoreE)
_ZN39_INTERNAL_a85a08d2_4_k_cu_bd2af44b_59854cuda3std3__441_GLOBAL__N__a85a08d2_4_k_cu_bd2af44b_59856ignoreE:
	.zero		1
	.type		_ZN39_INTERNAL_a85a08d2_4_k_cu_bd2af44b_59854cute7productE,@object
	.size		_ZN39_INTERNAL_a85a08d2_4_k_cu_bd2af44b_59854cute7productE,(_ZN39_INTERNAL_a85a08d2_4_k_cu_bd2af44b_59854cuda3std3__45__cpo3endE - _ZN39_INTERNAL_a85a08d2_4_k_cu_bd2af44b_59854cute7productE)
_ZN39_INTERNAL_a85a08d2_4_k_cu_bd2af44b_59854cute7productE:
	.zero		1
	.type		_ZN39_INTERNAL_a85a08d2_4_k_cu_bd2af44b_59854cuda3std3__45__cpo3endE,@object
	.size		_ZN39_INTERNAL_a85a08d2_4_k_cu_bd2af44b_59854cuda3std3__45__cpo3endE,(_ZN39_INTERNAL_a85a08d2_4_k_cu_bd2af44b_59854cuda3std3__419piecewise_constructE - _ZN39_INTERNAL_a85a08d2_4_k_cu_bd2af44b_59854cuda3std3__45__cpo3endE)
_ZN39_INTERNAL_a85a08d2_4_k_cu_bd2af44b_59854cuda3std3__45__cpo3endE:
	.zero		1
	.type		_ZN39_INTERNAL_a85a08d2_4_k_cu_bd2af44b_59854cuda3std3__419piecewise_constructE,@object
	.size		_ZN39_INTERNAL_a85a08d2_4_k_cu_bd2af44b_59854cuda3std3__419piecewise_constructE,(_ZN39_INTERNAL_a85a08d2_4_k_cu_bd2af44b_59854cuda3std3__45__cpo4cendE - _ZN39_INTERNAL_a85a08d2_4_k_cu_bd2af44b_59854cuda3std3__419piecewise_constructE)
_ZN39_INTERNAL_a85a08d2_4_k_cu_bd2af44b_59854cuda3std3__419piecewise_constructE:
	.zero		1
	.type		_ZN39_INTERNAL_a85a08d2_4_k_cu_bd2af44b_59854cuda3std3__45__cpo4cendE,@object
	.size		_ZN39_INTERNAL_a85a08d2_4_k_cu_bd2af44b_59854cuda3std3__45__cpo4cendE,(_ZN39_INTERNAL_a85a08d2_4_k_cu_bd2af44b_59854cuda3std6ranges3__45__cpo4swapE - _ZN39_INTERNAL_a85a08d2_4_k_cu_bd2af44b_59854cuda3std3__45__cpo4cendE)
_ZN39_INTERNAL_a85a08d2_4_k_cu_bd2af44b_59854cuda3std3__45__cpo4cendE:
	.zero		1
	.type		_ZN39_INTERNAL_a85a08d2_4_k_cu_bd2af44b_59854cuda3std6ranges3__45__cpo4swapE,@object
	.size		_ZN39_INTERNAL_a85a08d2_4_k_cu_bd2af44b_59854cuda3std6ranges3__45__cpo4swapE,(.L_7 - _ZN39_INTERNAL_a85a08d2_4_k_cu_bd2af44b_59854cuda3std6ranges3__45__cpo4swapE)
_ZN39_INTERNAL_a85a08d2_4_k_cu_bd2af44b_59854cuda3std6ranges3__45__cpo4swapE:
	.zero		1
.L_7:


//--------------------- .nv.constant0._ZN7cutlass13device_kernelINS_4gemm6kernel13GemmUniversalIN4cute5tupleIJiiiiEEENS1_10collective13CollectiveMmaINS1_37MainloopSm90TmaGmmaWarpSpecializedFP8ILi7ENS5_IJNS4_1CILi1EEESB_SB_EEENS1_35KernelTmaWarpSpecializedCooperativeEEENS5_IJNSA_ILi128EEESF_SF_EEENS_12float_e4m3_tENS5_IJlSB_lEEESH_SI_NS4_8TiledMMAINS4_8MMA_AtomIJNS4_4SM904GMMA31MMA_64x128x32_F32E4M3E4M3_SS_TNILNSM_7ScaleInE1ELSO_1EEEEEENS4_6LayoutINS5_IJNSA_ILi2EEESB_SB_EEENS5_IJSB_NSA_ILi0EEESU_EEEEENS5_IJNS4_10UnderscoreESX_SX_EEEEENS4_13SM90_TMA_LOADENS4_14ComposedLayoutINS4_7SwizzleILi3ELi4ELi3EEENS4_18smem_ptr_flag_bitsILi8EEENSR_INS5_IJNSA_ILi8EEESF_EEENS5_IJSF_SB_EEEEEEEvNS4_8identityES10_S1A_vS1B_EENS_8epilogue10collective6detail29Sm90TmaWarpSpecializedAdapterINS1E_15DefaultEpilogueISH_SI_SI_NS1D_6thread17LinearCombinationISH_Li1EffLNS1I_9ScaleType4KindE0ELNS_15FloatRoundStyleE2ESH_EENS1_15EpilogueDefaultEEEEEvvEEEEvNT_6ParamsE --------------------------
	.section	.nv.constant0._ZN7cutlass13device_kernelINS_4gemm6kernel13GemmUniversalIN4cute5tupleIJiiiiEEENS1_10collective13CollectiveMmaINS1_37MainloopSm90TmaGmmaWarpSpecializedFP8ILi7ENS5_IJNS4_1CILi1EEESB_SB_EEENS1_35KernelTmaWarpSpecializedCooperativeEEENS5_IJNSA_ILi128EEESF_SF_EEENS_12float_e4m3_tENS5_IJlSB_lEEESH_SI_NS4_8TiledMMAINS4_8MMA_AtomIJNS4_4SM904GMMA31MMA_64x128x32_F32E4M3E4M3_SS_TNILNSM_7ScaleInE1ELSO_1EEEEEENS4_6LayoutINS5_IJNSA_ILi2EEESB_SB_EEENS5_IJSB_NSA_ILi0EEESU_EEEEENS5_IJNS4_10UnderscoreESX_SX_EEEEENS4_13SM90_TMA_LOADENS4_14ComposedLayoutINS4_7SwizzleILi3ELi4ELi3EEENS4_18smem_ptr_flag_bitsILi8EEENSR_INS5_IJNSA_ILi8EEESF_EEENS5_IJSF_SB_EEEEEEEvNS4_8identityES10_S1A_vS1B_EENS_8epilogue10collective6detail29Sm90TmaWarpSpecializedAdapterINS1E_15DefaultEpilogueISH_SI_SI_NS1D_6thread17LinearCombinationISH_Li1EffLNS1I_9ScaleType4KindE0ELNS_15FloatRoundStyleE2ESH_EENS1_15EpilogueDefaultEEEEEvvEEEEvNT_6ParamsE,"a",@progbits
	.sectionflags	@""
	.align	4
.nv.constant0._ZN7cutlass13device_kernelINS_4gemm6kernel13GemmUniversalIN4cute5tupleIJiiiiEEENS1_10collective13CollectiveMmaINS1_37MainloopSm90TmaGmmaWarpSpecializedFP8ILi7ENS5_IJNS4_1CILi1EEESB_SB_EEENS1_35KernelTmaWarpSpecializedCooperativeEEENS5_IJNSA_ILi128EEESF_SF_EEENS_12float_e4m3_tENS5_IJlSB_lEEESH_SI_NS4_8TiledMMAINS4_8MMA_AtomIJNS4_4SM904GMMA31MMA_64x128x32_F32E4M3E4M3_SS_TNILNSM_7ScaleInE1ELSO_1EEEEEENS4_6LayoutINS5_IJNSA_ILi2EEESB_SB_EEENS5_IJSB_NSA_ILi0EEESU_EEEEENS5_IJNS4_10UnderscoreESX_SX_EEEEENS4_13SM90_TMA_LOADENS4_14ComposedLayoutINS4_7SwizzleILi3ELi4ELi3EEENS4_18smem_ptr_flag_bitsILi8EEENSR_INS5_IJNSA_ILi8EEESF_EEENS5_IJSF_SB_EEEEEEEvNS4_8identityES10_S1A_vS1B_EENS_8epilogue10collective6detail29Sm90TmaWarpSpecializedAdapterINS1E_15DefaultEpilogueISH_SI_SI_NS1D_6thread17LinearCombinationISH_Li1EffLNS1I_9ScaleType4KindE0ELNS_15FloatRoundStyleE2ESH_EENS1_15EpilogueDefaultEEEEEvvEEEEvNT_6ParamsE:
	.zero		1664


//--------------------- SYMBOLS --------------------------

	.type		.nv.reservedSmem.offset0,@object
	.size		.nv.reservedSmem.offset0,0x4
